//
// Generated by NVIDIA NVVM Compiler
//
// Compiler Build ID: CL-36424714
// Cuda compilation tools, release 13.0, V13.0.88
// Based on NVVM 20.0.0
//

.version 9.0
.target sm_100
.address_size 64

	// .globl	_Z18reduceAtomicGlobalPKfi
.global .align 4 .f32 global_result;
// _ZZ18reduceAtomicSharedPKfiE1x has been demoted
// _ZZ12reduceSharedILj256EEvPKfiE4data has been demoted
// _ZZ13reduceShuffleILj256EEvPKfiE4data has been demoted
// _ZZ14reduceShuffle2ILj256EEvPKfiE4data has been demoted
// _ZZ13reduceUsingCGILj256EEvPKfiE4data has been demoted
.global .align 1 .b8 _ZN34_INTERNAL_7b01e330_4_k_cu_8967f4094cuda3std3__436_GLOBAL__N__7b01e330_4_k_cu_8967f4096ignoreE[1];
.global .align 1 .b8 _ZN34_INTERNAL_7b01e330_4_k_cu_8967f4094cuda3std3__45__cpo5beginE[1];
.global .align 1 .b8 _ZN34_INTERNAL_7b01e330_4_k_cu_8967f4094cuda3std3__45__cpo3endE[1];
.global .align 1 .b8 _ZN34_INTERNAL_7b01e330_4_k_cu_8967f4094cuda3std3__45__cpo6cbeginE[1];
.global .align 1 .b8 _ZN34_INTERNAL_7b01e330_4_k_cu_8967f4094cuda3std3__45__cpo4cendE[1];
.global .align 1 .b8 _ZN34_INTERNAL_7b01e330_4_k_cu_8967f4094cuda3std3__419piecewise_constructE[1];
.global .align 1 .b8 _ZN34_INTERNAL_7b01e330_4_k_cu_8967f4094cuda3std3__48in_placeE[1];
.global .align 1 .b8 _ZN34_INTERNAL_7b01e330_4_k_cu_8967f4094cuda3std6ranges3__45__cpo4swapE[1];
.global .align 1 .b8 _ZN34_INTERNAL_7b01e330_4_k_cu_8967f4094cuda3std6ranges3__45__cpo9iter_moveE[1];
.global .align 1 .b8 _ZN34_INTERNAL_7b01e330_4_k_cu_8967f4094cuda3std6ranges3__45__cpo7advanceE[1];

.visible .entry _Z18reduceAtomicGlobalPKfi(
	.param .u64 .ptr .align 1 _Z18reduceAtomicGlobalPKfi_param_0,
	.param .u32 _Z18reduceAtomicGlobalPKfi_param_1
)
{
	.reg .pred 	%p<2>;
	.reg .b32 	%r<6>;
	.reg .b32 	%f<3>;
	.reg .b64 	%rd<5>;

	ld.param.u64 	%rd1, [_Z18reduceAtomicGlobalPKfi_param_0];
	ld.param.u32 	%r2, [_Z18reduceAtomicGlobalPKfi_param_1];
	mov.u32 	%r3, %ntid.x;
	mov.u32 	%r4, %ctaid.x;
	mov.u32 	%r5, %tid.x;
	mad.lo.s32 	%r1, %r3, %r4, %r5;
	setp.ge.s32 	%p1, %r1, %r2;
	@%p1 bra 	$L__BB0_2;
	cvta.to.global.u64 	%rd2, %rd1;
	mul.wide.s32 	%rd3, %r1, 4;
	add.s64 	%rd4, %rd2, %rd3;
	ld.global.nc.f32 	%f1, [%rd4];
	atom.global.add.f32 	%f2, [global_result], %f1;
$L__BB0_2:
	ret;

}
	// .globl	_Z18reduceAtomicSharedPKfi
.visible .entry _Z18reduceAtomicSharedPKfi(
	.param .u64 .ptr .align 1 _Z18reduceAtomicSharedPKfi_param_0,
	.param .u32 _Z18reduceAtomicSharedPKfi_param_1
)
{
	.reg .pred 	%p<4>;
	.reg .b32 	%r<7>;
	.reg .b32 	%f<5>;
	.reg .b64 	%rd<5>;
	// demoted variable
	.shared .align 4 .f32 _ZZ18reduceAtomicSharedPKfiE1x;
	ld.param.u64 	%rd1, [_Z18reduceAtomicSharedPKfi_param_0];
	ld.param.u32 	%r3, [_Z18reduceAtomicSharedPKfi_param_1];
	mov.u32 	%r4, %ntid.x;
	mov.u32 	%r5, %ctaid.x;
	mov.u32 	%r1, %tid.x;
	mad.lo.s32 	%r2, %r4, %r5, %r1;
	setp.ne.s32 	%p1, %r1, 0;
	@%p1 bra 	$L__BB1_2;
	mov.b32 	%r6, 0;
	st.shared.u32 	[_ZZ18reduceAtomicSharedPKfiE1x], %r6;
$L__BB1_2:
	bar.sync 	0;
	setp.ge.s32 	%p2, %r2, %r3;
	@%p2 bra 	$L__BB1_4;
	cvta.to.global.u64 	%rd2, %rd1;
	mul.wide.s32 	%rd3, %r2, 4;
	add.s64 	%rd4, %rd2, %rd3;
	ld.global.nc.f32 	%f1, [%rd4];
	atom.shared.add.f32 	%f2, [_ZZ18reduceAtomicSharedPKfiE1x], %f1;
$L__BB1_4:
	setp.ne.s32 	%p3, %r1, 0;
	bar.sync 	0;
	@%p3 bra 	$L__BB1_6;
	ld.shared.f32 	%f3, [_ZZ18reduceAtomicSharedPKfiE1x];
	atom.global.add.f32 	%f4, [global_result], %f3;
$L__BB1_6:
	ret;

}
	// .globl	_Z12reduceSharedILj256EEvPKfi
.visible .entry _Z12reduceSharedILj256EEvPKfi(
	.param .u64 .ptr .align 1 _Z12reduceSharedILj256EEvPKfi_param_0,
	.param .u32 _Z12reduceSharedILj256EEvPKfi_param_1
)
{
	.reg .pred 	%p<6>;
	.reg .b32 	%r<14>;
	.reg .b32 	%f<10>;
	.reg .b64 	%rd<5>;
	// demoted variable
	.shared .align 4 .b8 _ZZ12reduceSharedILj256EEvPKfiE4data[1024];
	ld.param.u64 	%rd1, [_Z12reduceSharedILj256EEvPKfi_param_0];
	ld.param.u32 	%r7, [_Z12reduceSharedILj256EEvPKfi_param_1];
	mov.u32 	%r13, %ntid.x;
	mov.u32 	%r8, %ctaid.x;
	mov.u32 	%r2, %tid.x;
	mad.lo.s32 	%r3, %r13, %r8, %r2;
	setp.ge.s32 	%p1, %r3, %r7;
	mov.f32 	%f9, 0f00000000;
	@%p1 bra 	$L__BB2_2;
	cvta.to.global.u64 	%rd2, %rd1;
	mul.wide.s32 	%rd3, %r3, 4;
	add.s64 	%rd4, %rd2, %rd3;
	ld.global.nc.f32 	%f9, [%rd4];
$L__BB2_2:
	shl.b32 	%r9, %r2, 2;
	mov.u32 	%r10, _ZZ12reduceSharedILj256EEvPKfiE4data;
	add.s32 	%r4, %r10, %r9;
	st.shared.f32 	[%r4], %f9;
	setp.lt.u32 	%p2, %r13, 2;
	@%p2 bra 	$L__BB2_6;
$L__BB2_3:
	shr.u32 	%r6, %r13, 1;
	bar.sync 	0;
	setp.ge.u32 	%p3, %r2, %r6;
	@%p3 bra 	$L__BB2_5;
	shl.b32 	%r11, %r6, 2;
	add.s32 	%r12, %r4, %r11;
	ld.shared.f32 	%f4, [%r12];
	ld.shared.f32 	%f5, [%r4];
	add.f32 	%f6, %f4, %f5;
	st.shared.f32 	[%r4], %f6;
$L__BB2_5:
	setp.gt.u32 	%p4, %r13, 3;
	mov.u32 	%r13, %r6;
	@%p4 bra 	$L__BB2_3;
$L__BB2_6:
	setp.ne.s32 	%p5, %r2, 0;
	@%p5 bra 	$L__BB2_8;
	ld.shared.f32 	%f7, [_ZZ12reduceSharedILj256EEvPKfiE4data];
	atom.global.add.f32 	%f8, [global_result], %f7;
$L__BB2_8:
	ret;

}
	// .globl	_Z13reduceShuffleILj256EEvPKfi
.visible .entry _Z13reduceShuffleILj256EEvPKfi(
	.param .u64 .ptr .align 1 _Z13reduceShuffleILj256EEvPKfi_param_0,
	.param .u32 _Z13reduceShuffleILj256EEvPKfi_param_1
)
{
	.reg .pred 	%p<12>;
	.reg .b32 	%r<28>;
	.reg .b32 	%f<20>;
	.reg .b64 	%rd<5>;
	// demoted variable
	.shared .align 4 .b8 _ZZ13reduceShuffleILj256EEvPKfiE4data[1024];
	ld.param.u64 	%rd1, [_Z13reduceShuffleILj256EEvPKfi_param_0];
	ld.param.u32 	%r7, [_Z13reduceShuffleILj256EEvPKfi_param_1];
	mov.u32 	%r27, %ntid.x;
	mov.u32 	%r8, %ctaid.x;
	mov.u32 	%r2, %tid.x;
	mad.lo.s32 	%r3, %r27, %r8, %r2;
	setp.ge.s32 	%p1, %r3, %r7;
	mov.f32 	%f19, 0f00000000;
	@%p1 bra 	$L__BB3_2;
	cvta.to.global.u64 	%rd2, %rd1;
	mul.wide.s32 	%rd3, %r3, 4;
	add.s64 	%rd4, %rd2, %rd3;
	ld.global.nc.f32 	%f19, [%rd4];
$L__BB3_2:
	shl.b32 	%r9, %r2, 2;
	mov.u32 	%r10, _ZZ13reduceShuffleILj256EEvPKfiE4data;
	add.s32 	%r4, %r10, %r9;
	st.shared.f32 	[%r4], %f19;
	setp.lt.u32 	%p2, %r27, 34;
	@%p2 bra 	$L__BB3_6;
$L__BB3_3:
	shr.u32 	%r6, %r27, 1;
	bar.sync 	0;
	setp.ge.u32 	%p3, %r2, %r6;
	@%p3 bra 	$L__BB3_5;
	shl.b32 	%r11, %r6, 2;
	add.s32 	%r12, %r4, %r11;
	ld.shared.f32 	%f5, [%r12];
	ld.shared.f32 	%f6, [%r4];
	add.f32 	%f7, %f5, %f6;
	st.shared.f32 	[%r4], %f7;
$L__BB3_5:
	setp.gt.u32 	%p4, %r27, 67;
	mov.u32 	%r27, %r6;
	@%p4 bra 	$L__BB3_3;
$L__BB3_6:
	setp.gt.u32 	%p5, %r2, 31;
	@%p5 bra 	$L__BB3_9;
	ld.shared.f32 	%f8, [%r4];
	add.s32 	%r13, %r2, 16;
	mov.b32 	%r14, %f8;
	shfl.sync.idx.b32	%r15|%p6, %r14, %r13, 31, -1;
	mov.b32 	%f9, %r15;
	add.f32 	%f10, %f8, %f9;
	add.s32 	%r16, %r2, 8;
	mov.b32 	%r17, %f10;
	shfl.sync.idx.b32	%r18|%p7, %r17, %r16, 31, -1;
	mov.b32 	%f11, %r18;
	add.f32 	%f12, %f10, %f11;
	add.s32 	%r19, %r2, 4;
	mov.b32 	%r20, %f12;
	shfl.sync.idx.b32	%r21|%p8, %r20, %r19, 31, -1;
	mov.b32 	%f13, %r21;
	add.f32 	%f14, %f12, %f13;
	add.s32 	%r22, %r2, 2;
	mov.b32 	%r23, %f14;
	shfl.sync.idx.b32	%r24|%p9, %r23, %r22, 31, -1;
	mov.b32 	%f15, %r24;
	add.f32 	%f16, %f14, %f15;
	mov.b32 	%r25, %f16;
	shfl.sync.idx.b32	%r26|%p10, %r25, 1, 31, -1;
	mov.b32 	%f17, %r26;
	add.f32 	%f3, %f16, %f17;
	setp.ne.s32 	%p11, %r2, 0;
	@%p11 bra 	$L__BB3_9;
	atom.global.add.f32 	%f18, [global_result], %f3;
$L__BB3_9:
	ret;

}
	// .globl	_Z14reduceShuffle2ILj256EEvPKfi
.visible .entry _Z14reduceShuffle2ILj256EEvPKfi(
	.param .u64 .ptr .align 1 _Z14reduceShuffle2ILj256EEvPKfi_param_0,
	.param .u32 _Z14reduceShuffle2ILj256EEvPKfi_param_1
)
{
	.reg .pred 	%p<13>;
	.reg .b32 	%r<32>;
	.reg .b32 	%f<25>;
	.reg .b64 	%rd<7>;
	// demoted variable
	.shared .align 4 .b8 _ZZ14reduceShuffle2ILj256EEvPKfiE4data[1024];
	ld.param.u64 	%rd2, [_Z14reduceShuffle2ILj256EEvPKfi_param_0];
	ld.param.u32 	%r9, [_Z14reduceShuffle2ILj256EEvPKfi_param_1];
	cvta.to.global.u64 	%rd1, %rd2;
	mov.u32 	%r31, %ntid.x;
	mov.u32 	%r10, %ctaid.x;
	mov.u32 	%r2, %tid.x;
	mad.lo.s32 	%r3, %r31, %r10, %r2;
	shr.u32 	%r11, %r9, 31;
	add.s32 	%r12, %r9, %r11;
	shr.s32 	%r4, %r12, 1;
	setp.ge.s32 	%p1, %r3, %r4;
	mov.f32 	%f23, 0f00000000;
	@%p1 bra 	$L__BB4_2;
	mul.wide.s32 	%rd3, %r3, 4;
	add.s64 	%rd4, %rd1, %rd3;
	ld.global.nc.f32 	%f23, [%rd4];
$L__BB4_2:
	add.s32 	%r5, %r4, %r3;
	setp.ge.s32 	%p2, %r5, %r9;
	mov.f32 	%f24, 0f00000000;
	@%p2 bra 	$L__BB4_4;
	mul.wide.s32 	%rd5, %r5, 4;
	add.s64 	%rd6, %rd1, %rd5;
	ld.global.nc.f32 	%f24, [%rd6];
$L__BB4_4:
	shl.b32 	%r13, %r2, 2;
	mov.u32 	%r14, _ZZ14reduceShuffle2ILj256EEvPKfiE4data;
	add.s32 	%r6, %r14, %r13;
	add.f32 	%f8, %f24, %f23;
	st.shared.f32 	[%r6], %f8;
	setp.lt.u32 	%p3, %r31, 34;
	@%p3 bra 	$L__BB4_8;
$L__BB4_5:
	shr.u32 	%r8, %r31, 1;
	bar.sync 	0;
	setp.ge.u32 	%p4, %r2, %r8;
	@%p4 bra 	$L__BB4_7;
	shl.b32 	%r15, %r8, 2;
	add.s32 	%r16, %r6, %r15;
	ld.shared.f32 	%f9, [%r16];
	ld.shared.f32 	%f10, [%r6];
	add.f32 	%f11, %f9, %f10;
	st.shared.f32 	[%r6], %f11;
$L__BB4_7:
	setp.gt.u32 	%p5, %r31, 67;
	mov.u32 	%r31, %r8;
	@%p5 bra 	$L__BB4_5;
$L__BB4_8:
	setp.gt.u32 	%p6, %r2, 31;
	@%p6 bra 	$L__BB4_11;
	ld.shared.f32 	%f12, [%r6];
	add.s32 	%r17, %r2, 16;
	mov.b32 	%r18, %f12;
	shfl.sync.idx.b32	%r19|%p7, %r18, %r17, 31, -1;
	mov.b32 	%f13, %r19;
	add.f32 	%f14, %f12, %f13;
	add.s32 	%r20, %r2, 8;
	mov.b32 	%r21, %f14;
	shfl.sync.idx.b32	%r22|%p8, %r21, %r20, 31, -1;
	mov.b32 	%f15, %r22;
	add.f32 	%f16, %f14, %f15;
	add.s32 	%r23, %r2, 4;
	mov.b32 	%r24, %f16;
	shfl.sync.idx.b32	%r25|%p9, %r24, %r23, 31, -1;
	mov.b32 	%f17, %r25;
	add.f32 	%f18, %f16, %f17;
	add.s32 	%r26, %r2, 2;
	mov.b32 	%r27, %f18;
	shfl.sync.idx.b32	%r28|%p10, %r27, %r26, 31, -1;
	mov.b32 	%f19, %r28;
	add.f32 	%f20, %f18, %f19;
	mov.b32 	%r29, %f20;
	shfl.sync.idx.b32	%r30|%p11, %r29, 1, 31, -1;
	mov.b32 	%f21, %r30;
	add.f32 	%f5, %f20, %f21;
	setp.ne.s32 	%p12, %r2, 0;
	@%p12 bra 	$L__BB4_11;
	atom.global.add.f32 	%f22, [global_result], %f5;
$L__BB4_11:
	ret;

}
	// .globl	_Z13reduceUsingCGILj256EEvPKfi
.visible .entry _Z13reduceUsingCGILj256EEvPKfi(
	.param .u64 .ptr .align 1 _Z13reduceUsingCGILj256EEvPKfi_param_0,
	.param .u32 _Z13reduceUsingCGILj256EEvPKfi_param_1
)
{
	.reg .pred 	%p<12>;
	.reg .b32 	%r<32>;
	.reg .b32 	%f<22>;
	.reg .b64 	%rd<5>;
	// demoted variable
	.shared .align 4 .b8 _ZZ13reduceUsingCGILj256EEvPKfiE4data[1024];
	ld.param.u64 	%rd1, [_Z13reduceUsingCGILj256EEvPKfi_param_0];
	ld.param.u32 	%r9, [_Z13reduceUsingCGILj256EEvPKfi_param_1];
	mov.u32 	%r1, %ntid.x;
	mov.u32 	%r10, %ctaid.x;
	mov.u32 	%r2, %tid.x;
	mad.lo.s32 	%r3, %r1, %r10, %r2;
	setp.ge.s32 	%p1, %r3, %r9;
	mov.f32 	%f21, 0f00000000;
	@%p1 bra 	$L__BB5_2;
	cvta.to.global.u64 	%rd2, %rd1;
	mul.wide.s32 	%rd3, %r3, 4;
	add.s64 	%rd4, %rd2, %rd3;
	ld.global.nc.f32 	%f21, [%rd4];
$L__BB5_2:
	shl.b32 	%r11, %r2, 2;
	mov.u32 	%r12, _ZZ13reduceUsingCGILj256EEvPKfiE4data;
	add.s32 	%r4, %r12, %r11;
	st.shared.f32 	[%r4], %f21;
	setp.lt.u32 	%p2, %r1, 66;
	@%p2 bra 	$L__BB5_7;
	mov.u32 	%r31, %r1;
$L__BB5_4:
	shr.u32 	%r6, %r31, 1;
	bar.sync 	0;
	setp.ge.u32 	%p3, %r2, %r6;
	@%p3 bra 	$L__BB5_6;
	shl.b32 	%r13, %r6, 2;
	add.s32 	%r14, %r4, %r13;
	ld.shared.f32 	%f5, [%r14];
	ld.shared.f32 	%f6, [%r4];
	add.f32 	%f7, %f5, %f6;
	st.shared.f32 	[%r4], %f7;
$L__BB5_6:
	setp.gt.u32 	%p4, %r31, 131;
	mov.u32 	%r31, %r6;
	@%p4 bra 	$L__BB5_4;
$L__BB5_7:
	mov.u32 	%r15, %tid.y;
	mov.u32 	%r16, %tid.z;
	mov.u32 	%r17, %ntid.y;
	mad.lo.s32 	%r18, %r16, %r17, %r15;
	mul.lo.s32 	%r7, %r18, %r1;
	add.s32 	%r8, %r7, %r2;
	setp.gt.u32 	%p5, %r8, 31;
	@%p5 bra 	$L__BB5_10;
	shl.b32 	%r19, %r7, 2;
	add.s32 	%r20, %r4, %r19;
	ld.shared.f32 	%f8, [%r20];
	ld.shared.f32 	%f9, [%r20+128];
	add.f32 	%f10, %f8, %f9;
	mov.b32 	%r21, %f10;
	shfl.sync.bfly.b32	%r22|%p6, %r21, 16, 31, -1;
	mov.b32 	%f11, %r22;
	add.f32 	%f12, %f10, %f11;
	mov.b32 	%r23, %f12;
	shfl.sync.bfly.b32	%r24|%p7, %r23, 8, 31, -1;
	mov.b32 	%f13, %r24;
	add.f32 	%f14, %f12, %f13;
	mov.b32 	%r25, %f14;
	shfl.sync.bfly.b32	%r26|%p8, %r25, 4, 31, -1;
	mov.b32 	%f15, %r26;
	add.f32 	%f16, %f14, %f15;
	mov.b32 	%r27, %f16;
	shfl.sync.bfly.b32	%r28|%p9, %r27, 2, 31, -1;
	mov.b32 	%f17, %r28;
	add.f32 	%f18, %f16, %f17;
	mov.b32 	%r29, %f18;
	shfl.sync.bfly.b32	%r30|%p10, %r29, 1, 31, -1;
	mov.b32 	%f19, %r30;
	add.f32 	%f3, %f18, %f19;
	setp.ne.s32 	%p11, %r8, 0;
	@%p11 bra 	$L__BB5_10;
	atom.global.add.f32 	%f20, [global_result], %f3;
$L__BB5_10:
	ret;

}


// ===== COMPILED SASS (sm_100) =====

	.target	sm_100

	.elftype	@"ET_EXEC"


//--------------------- .note.nv.tkinfo           --------------------------
	.section	.note.nv.tkinfo,"",@"SHT_NOTE"
	.sectionflags	@"SHF_NOTE_NV_TKINFO"
	.tkinfo
        /*0018*/ 	.word	0x00000002
        /*0030*/ 	.string	""
        /*0030*/ 	.string	"ptxas"
        /*0030*/ 	.string	"Cuda compilation tools, release 13.0, V13.0.88"
        /*0030*/ 	.string	"Build cuda_13.0.r13.0/compiler.36424714_0"
        /*0030*/ 	.string	"-arch sm_100 -m 64 "



//--------------------- .note.nv.cuinfo           --------------------------
	.section	.note.nv.cuinfo,"",@"SHT_NOTE"
	.sectionflags	@"SHF_NOTE_NV_CUINFO"
        /*0018*/ 	.short	0x0002
        /*001a*/ 	.short	0x0064
        /*001c*/ 	.short	0x0082
	.zero		2


//--------------------- .nv.info                  --------------------------
	.section	.nv.info,"",@"SHT_CUDA_INFO"
	.align	4


	//----- nvinfo : EIATTR_REGCOUNT
	.align		4
        /*0000*/ 	.byte	0x04, 0x2f
        /*0002*/ 	.short	(.L_12 - .L_11)
	.align		4
.L_11:
        /*0004*/ 	.word	index@(_Z18reduceAtomicGlobalPKfi)
        /*0008*/ 	.word	0x00000008


	//----- nvinfo : EIATTR_FRAME_SIZE
	.align		4
.L_12:
        /*000c*/ 	.byte	0x04, 0x11
        /*000e*/ 	.short	(.L_14 - .L_13)
	.align		4
.L_13:
        /*0010*/ 	.word	index@(_Z18reduceAtomicGlobalPKfi)
        /*0014*/ 	.word	0x00000000


	//----- nvinfo : EIATTR_REGCOUNT
	.align		4
.L_14:
        /*0018*/ 	.byte	0x04, 0x2f
        /*001a*/ 	.short	(.L_16 - .L_15)
	.align		4
.L_15:
        /*001c*/ 	.word	index@(_Z18reduceAtomicSharedPKfi)
        /*0020*/ 	.word	0x00000008


	//----- nvinfo : EIATTR_FRAME_SIZE
	.align		4
.L_16:
        /*0024*/ 	.byte	0x04, 0x11
        /*0026*/ 	.short	(.L_18 - .L_17)
	.align		4
.L_17:
        /*0028*/ 	.word	index@(_Z18reduceAtomicSharedPKfi)
        /*002c*/ 	.word	0x00000000


	//----- nvinfo : EIATTR_REGCOUNT
	.align		4
.L_18:
        /*0030*/ 	.byte	0x04, 0x2f
        /*0032*/ 	.short	(.L_20 - .L_19)
	.align		4
.L_19:
        /*0034*/ 	.word	index@(_Z12reduceSharedILj256EEvPKfi)
        /*0038*/ 	.word	0x0000000a


	//----- nvinfo : EIATTR_FRAME_SIZE
	.align		4
.L_20:
        /*003c*/ 	.byte	0x04, 0x11
        /*003e*/ 	.short	(.L_22 - .L_21)
	.align		4
.L_21:
        /*0040*/ 	.word	index@(_Z12reduceSharedILj256EEvPKfi)
        /*0044*/ 	.word	0x00000000


	//----- nvinfo : EIATTR_REGCOUNT
	.align		4
.L_22:
        /*0048*/ 	.byte	0x04, 0x2f
        /*004a*/ 	.short	(.L_24 - .L_23)
	.align		4
.L_23:
        /*004c*/ 	.word	index@(_Z13reduceShuffleILj256EEvPKfi)
        /*0050*/ 	.word	0x0000000c


	//----- nvinfo : EIATTR_FRAME_SIZE
	.align		4
.L_24:
        /*0054*/ 	.byte	0x04, 0x11
        /*0056*/ 	.short	(.L_26 - .L_25)
	.align		4
.L_25:
        /*0058*/ 	.word	index@(_Z13reduceShuffleILj256EEvPKfi)
        /*005c*/ 	.word	0x00000000


	//----- nvinfo : EIATTR_REGCOUNT
	.align		4
.L_26:
        /*0060*/ 	.byte	0x04, 0x2f
        /*0062*/ 	.short	(.L_28 - .L_27)
	.align		4
.L_27:
        /*0064*/ 	.word	index@(_Z14reduceShuffle2ILj256EEvPKfi)
        /*0068*/ 	.word	0x0000000c


	//----- nvinfo : EIATTR_FRAME_SIZE
	.align		4
.L_28:
        /*006c*/ 	.byte	0x04, 0x11
        /*006e*/ 	.short	(.L_30 - .L_29)
	.align		4
.L_29:
        /*0070*/ 	.word	index@(_Z14reduceShuffle2ILj256EEvPKfi)
        /*0074*/ 	.word	0x00000000


	//----- nvinfo : EIATTR_REGCOUNT
	.align		4
.L_30:
        /*0078*/ 	.byte	0x04, 0x2f
        /*007a*/ 	.short	(.L_32 - .L_31)
	.align		4
.L_31:
        /*007c*/ 	.word	index@(_Z13reduceUsingCGILj256EEvPKfi)
        /*0080*/ 	.word	0x0000000c


	//----- nvinfo : EIATTR_FRAME_SIZE
	.align		4
.L_32:
        /*0084*/ 	.byte	0x04, 0x11
        /*0086*/ 	.short	(.L_34 - .L_33)
	.align		4
.L_33:
        /*0088*/ 	.word	index@(_Z13reduceUsingCGILj256EEvPKfi)
        /*008c*/ 	.word	0x00000000


	//----- nvinfo : EIATTR_MIN_STACK_SIZE
	.align		4
.L_34:
        /*0090*/ 	.byte	0x04, 0x12
        /*0092*/ 	.short	(.L_36 - .L_35)
	.align		4
.L_35:
        /*0094*/ 	.word	index@(_Z13reduceUsingCGILj256EEvPKfi)
        /*0098*/ 	.word	0x00000000


	//----- nvinfo : EIATTR_MIN_STACK_SIZE
	.align		4
.L_36:
        /*009c*/ 	.byte	0x04, 0x12
        /*009e*/ 	.short	(.L_38 - .L_37)
	.align		4
.L_37:
        /*00a0*/ 	.word	index@(_Z14reduceShuffle2ILj256EEvPKfi)
        /*00a4*/ 	.word	0x00000000


	//----- nvinfo : EIATTR_MIN_STACK_SIZE
	.align		4
.L_38:
        /*00a8*/ 	.byte	0x04, 0x12
        /*00aa*/ 	.short	(.L_40 - .L_39)
	.align		4
.L_39:
        /*00ac*/ 	.word	index@(_Z13reduceShuffleILj256EEvPKfi)
        /*00b0*/ 	.word	0x00000000


	//----- nvinfo : EIATTR_MIN_STACK_SIZE
	.align		4
.L_40:
        /*00b4*/ 	.byte	0x04, 0x12
        /*00b6*/ 	.short	(.L_42 - .L_41)
	.align		4
.L_41:
        /*00b8*/ 	.word	index@(_Z12reduceSharedILj256EEvPKfi)
        /*00bc*/ 	.word	0x00000000


	//----- nvinfo : EIATTR_MIN_STACK_SIZE
	.align		4
.L_42:
        /*00c0*/ 	.byte	0x04, 0x12
        /*00c2*/ 	.short	(.L_44 - .L_43)
	.align		4
.L_43:
        /*00c4*/ 	.word	index@(_Z18reduceAtomicSharedPKfi)
        /*00c8*/ 	.word	0x00000000


	//----- nvinfo : EIATTR_MIN_STACK_SIZE
	.align		4
.L_44:
        /*00cc*/ 	.byte	0x04, 0x12
        /*00ce*/ 	.short	(.L_46 - .L_45)
	.align		4
.L_45:
        /*00d0*/ 	.word	index@(_Z18reduceAtomicGlobalPKfi)
        /*00d4*/ 	.word	0x00000000
.L_46:


//--------------------- .nv.compat                --------------------------
	.section	.nv.compat,"",@"SHT_CUDA_COMPAT_INFO"
	.align	4
        /*0000*/ 	.byte	0x02, 0x09, 0x00, 0x00, 0x02, 0x02, 0x01, 0x00, 0x02, 0x05, 0x05, 0x00, 0x03, 0x07, 0x01, 0x01
        /*0010*/ 	.byte	0x02, 0x03, 0x00, 0x00, 0x02, 0x06, 0x01, 0x00, 0x04, 0x0b, 0x08, 0x00, 0x09, 0x00, 0x00, 0x00
        /*0020*/ 	.byte	0x00, 0x00, 0x00, 0x00


//--------------------- .nv.info._Z13reduceUsingCGILj256EEvPKfi --------------------------
	.section	.nv.info._Z13reduceUsingCGILj256EEvPKfi,"",@"SHT_CUDA_INFO"
	.sectionflags	@""
	.align	4


	//----- nvinfo : EIATTR_CUDA_API_VERSION
	.align		4
        /*0000*/ 	.byte	0x04, 0x37
        /*0002*/ 	.short	(.L_48 - .L_47)
.L_47:
        /*0004*/ 	.word	0x00000082


	//----- nvinfo : EIATTR_KPARAM_INFO
	.align		4
.L_48:
        /*0008*/ 	.byte	0x04, 0x17
        /*000a*/ 	.short	(.L_50 - .L_49)
.L_49:
        /*000c*/ 	.word	0x00000000
        /*0010*/ 	.short	0x0001
        /*0012*/ 	.short	0x0008
        /*0014*/ 	.byte	0x00, 0xf0, 0x11, 0x00


	//----- nvinfo : EIATTR_KPARAM_INFO
	.align		4
.L_50:
        /*0018*/ 	.byte	0x04, 0x17
        /*001a*/ 	.short	(.L_52 - .L_51)
.L_51:
        /*001c*/ 	.word	0x00000000
        /*0020*/ 	.short	0x0000
        /*0022*/ 	.short	0x0000
        /*0024*/ 	.byte	0x00, 0xf5, 0x21, 0x00


	//----- nvinfo : EIATTR_SPARSE_MMA_MASK
	.align		4
.L_52:
        /*0028*/ 	.byte	0x03, 0x50
        /*002a*/ 	.short	0x0000


	//----- nvinfo : EIATTR_MAXREG_COUNT
	.align		4
        /*002c*/ 	.byte	0x03, 0x1b
        /*002e*/ 	.short	0x00ff


	//----- nvinfo : EIATTR_NUM_BARRIERS
	.align		4
        /*0030*/ 	.byte	0x02, 0x4c
        /*0032*/ 	.byte	0x01
	.zero		1


	//----- nvinfo : EIATTR_MERCURY_ISA_VERSION
	.align		4
        /*0034*/ 	.byte	0x03, 0x5f
        /*0036*/ 	.short	0x0101


	//----- nvinfo : EIATTR_COOP_GROUP_MASK_REGIDS
	.align		4
        /*0038*/ 	.byte	0x04, 0x29
        /*003a*/ 	.short	(.L_54 - .L_53)


	//   ....[0]....
.L_53:
        /*003c*/ 	.word	0xffffffff


	//   ....[1]....
        /*0040*/ 	.word	0xffffffff


	//   ....[2]....
        /*0044*/ 	.word	0xffffffff


	//   ....[3]....
        /*0048*/ 	.word	0xffffffff


	//   ....[4]....
        /*004c*/ 	.word	0xffffffff


	//----- nvinfo : EIATTR_COOP_GROUP_INSTR_OFFSETS
	.align		4
.L_54:
        /*0050*/ 	.byte	0x04, 0x28
        /*0052*/ 	.short	(.L_56 - .L_55)


	//   ....[0]....
.L_55:
        /*0054*/ 	.word	0x000002c0


	//   ....[1]....
        /*0058*/ 	.word	0x000002e0


	//   ....[2]....
        /*005c*/ 	.word	0x00000300


	//   ....[3]....
        /*0060*/ 	.word	0x00000320


	//   ....[4]....
        /*0064*/ 	.word	0x00000340


	//----- nvinfo : EIATTR_VRC_CTA_INIT_COUNT
	.align		4
.L_56:
        /*0068*/ 	.byte	0x02, 0x4a
	.zero		1
	.zero		1


	//----- nvinfo : EIATTR_EXIT_INSTR_OFFSETS
	.align		4
        /*006c*/ 	.byte	0x04, 0x1c
        /*006e*/ 	.short	(.L_58 - .L_57)


	//   ....[0]....
.L_57:
        /*0070*/ 	.word	0x00000260


	//   ....[1]....
        /*0074*/ 	.word	0x00000350


	//   ....[2]....
        /*0078*/ 	.word	0x00000390


	//----- nvinfo : EIATTR_CBANK_PARAM_SIZE
	.align		4
.L_58:
        /*007c*/ 	.byte	0x03, 0x19
        /*007e*/ 	.short	0x000c


	//----- nvinfo : EIATTR_PARAM_CBANK
	.align		4
        /*0080*/ 	.byte	0x04, 0x0a
        /*0082*/ 	.short	(.L_60 - .L_59)
	.align		4
.L_59:
        /*0084*/ 	.word	index@(.nv.constant0._Z13reduceUsingCGILj256EEvPKfi)
        /*0088*/ 	.short	0x0380
        /*008a*/ 	.short	0x000c


	//----- nvinfo : EIATTR_SW_WAR
	.align		4
.L_60:
        /*008c*/ 	.byte	0x04, 0x36
        /*008e*/ 	.short	(.L_62 - .L_61)
.L_61:
        /*0090*/ 	.word	0x00000008
.L_62:


//--------------------- .nv.info._Z14reduceShuffle2ILj256EEvPKfi --------------------------
	.section	.nv.info._Z14reduceShuffle2ILj256EEvPKfi,"",@"SHT_CUDA_INFO"
	.sectionflags	@""
	.align	4


	//----- nvinfo : EIATTR_CUDA_API_VERSION
	.align		4
        /*0000*/ 	.byte	0x04, 0x37
        /*0002*/ 	.short	(.L_64 - .L_63)
.L_63:
        /*0004*/ 	.word	0x00000082


	//----- nvinfo : EIATTR_KPARAM_INFO
	.align		4
.L_64:
        /*0008*/ 	.byte	0x04, 0x17
        /*000a*/ 	.short	(.L_66 - .L_65)
.L_65:
        /*000c*/ 	.word	0x00000000
        /*0010*/ 	.short	0x0001
        /*0012*/ 	.short	0x0008
        /*0014*/ 	.byte	0x00, 0xf0, 0x11, 0x00


	//----- nvinfo : EIATTR_KPARAM_INFO
	.align		4
.L_66:
        /*0018*/ 	.byte	0x04, 0x17
        /*001a*/ 	.short	(.L_68 - .L_67)
.L_67:
        /*001c*/ 	.word	0x00000000
        /*0020*/ 	.short	0x0000
        /*0022*/ 	.short	0x0000
        /*0024*/ 	.byte	0x00, 0xf5, 0x21, 0x00


	//----- nvinfo : EIATTR_SPARSE_MMA_MASK
	.align		4
.L_68:
        /*0028*/ 	.byte	0x03, 0x50
        /*002a*/ 	.short	0x0000


	//----- nvinfo : EIATTR_MAXREG_COUNT
	.align		4
        /*002c*/ 	.byte	0x03, 0x1b
        /*002e*/ 	.short	0x00ff


	//----- nvinfo : EIATTR_NUM_BARRIERS
	.align		4
        /*0030*/ 	.byte	0x02, 0x4c
        /*0032*/ 	.byte	0x01
	.zero		1


	//----- nvinfo : EIATTR_MERCURY_ISA_VERSION
	.align		4
        /*0034*/ 	.byte	0x03, 0x5f
        /*0036*/ 	.short	0x0101


	//----- nvinfo : EIATTR_COOP_GROUP_MASK_REGIDS
	.align		4
        /*0038*/ 	.byte	0x04, 0x29
        /*003a*/ 	.short	(.L_70 - .L_69)


	//   ....[0]....
.L_69:
        /*003c*/ 	.word	0xffffffff


	//   ....[1]....
        /*0040*/ 	.word	0xffffffff


	//   ....[2]....
        /*0044*/ 	.word	0xffffffff


	//   ....[3]....
        /*0048*/ 	.word	0xffffffff


	//   ....[4]....
        /*004c*/ 	.word	0xffffffff


	//----- nvinfo : EIATTR_COOP_GROUP_INSTR_OFFSETS
	.align		4
.L_70:
        /*0050*/ 	.byte	0x04, 0x28
        /*0052*/ 	.short	(.L_72 - .L_71)


	//   ....[0]....
.L_71:
        /*0054*/ 	.word	0x00000300


	//   ....[1]....
        /*0058*/ 	.word	0x00000320


	//   ....[2]....
        /*005c*/ 	.word	0x00000340


	//   ....[3]....
        /*0060*/ 	.word	0x00000360


	//   ....[4]....
        /*0064*/ 	.word	0x00000380


	//----- nvinfo : EIATTR_VRC_CTA_INIT_COUNT
	.align		4
.L_72:
        /*0068*/ 	.byte	0x02, 0x4a
	.zero		1
	.zero		1


	//----- nvinfo : EIATTR_EXIT_INSTR_OFFSETS
	.align		4
        /*006c*/ 	.byte	0x04, 0x1c
        /*006e*/ 	.short	(.L_74 - .L_73)


	//   ....[0]....
.L_73:
        /*0070*/ 	.word	0x00000290


	//   ....[1]....
        /*0074*/ 	.word	0x00000390


	//   ....[2]....
        /*0078*/ 	.word	0x000003d0


	//----- nvinfo : EIATTR_CBANK_PARAM_SIZE
	.align		4
.L_74:
        /*007c*/ 	.byte	0x03, 0x19
        /*007e*/ 	.short	0x000c


	//----- nvinfo : EIATTR_PARAM_CBANK
	.align		4
        /*0080*/ 	.byte	0x04, 0x0a
        /*0082*/ 	.short	(.L_76 - .L_75)
	.align		4
.L_75:
        /*0084*/ 	.word	index@(.nv.constant0._Z14reduceShuffle2ILj256EEvPKfi)
        /*0088*/ 	.short	0x0380
        /*008a*/ 	.short	0x000c


	//----- nvinfo : EIATTR_SW_WAR
	.align		4
.L_76:
        /*008c*/ 	.byte	0x04, 0x36
        /*008e*/ 	.short	(.L_78 - .L_77)
.L_77:
        /*0090*/ 	.word	0x00000008
.L_78:


//--------------------- .nv.info._Z13reduceShuffleILj256EEvPKfi --------------------------
	.section	.nv.info._Z13reduceShuffleILj256EEvPKfi,"",@"SHT_CUDA_INFO"
	.sectionflags	@""
	.align	4


	//----- nvinfo : EIATTR_CUDA_API_VERSION
	.align		4
        /*0000*/ 	.byte	0x04, 0x37
        /*0002*/ 	.short	(.L_80 - .L_79)
.L_79:
        /*0004*/ 	.word	0x00000082


	//----- nvinfo : EIATTR_KPARAM_INFO
	.align		4
.L_80:
        /*0008*/ 	.byte	0x04, 0x17
        /*000a*/ 	.short	(.L_82 - .L_81)
.L_81:
        /*000c*/ 	.word	0x00000000
        /*0010*/ 	.short	0x0001
        /*0012*/ 	.short	0x0008
        /*0014*/ 	.byte	0x00, 0xf0, 0x11, 0x00


	//----- nvinfo : EIATTR_KPARAM_INFO
	.align		4
.L_82:
        /*0018*/ 	.byte	0x04, 0x17
        /*001a*/ 	.short	(.L_84 - .L_83)
.L_83:
        /*001c*/ 	.word	0x00000000
        /*0020*/ 	.short	0x0000
        /*0022*/ 	.short	0x0000
        /*0024*/ 	.byte	0x00, 0xf5, 0x21, 0x00


	//----- nvinfo : EIATTR_SPARSE_MMA_MASK
	.align		4
.L_84:
        /*0028*/ 	.byte	0x03, 0x50
        /*002a*/ 	.short	0x0000


	//----- nvinfo : EIATTR_MAXREG_COUNT
	.align		4
        /*002c*/ 	.byte	0x03, 0x1b
        /*002e*/ 	.short	0x00ff


	//----- nvinfo : EIATTR_NUM_BARRIERS
	.align		4
        /*0030*/ 	.byte	0x02, 0x4c
        /*0032*/ 	.byte	0x01
	.zero		1


	//----- nvinfo : EIATTR_MERCURY_ISA_VERSION
	.align		4
        /*0034*/ 	.byte	0x03, 0x5f
        /*0036*/ 	.short	0x0101


	//----- nvinfo : EIATTR_COOP_GROUP_MASK_REGIDS
	.align		4
        /*0038*/ 	.byte	0x04, 0x29
        /*003a*/ 	.short	(.L_86 - .L_85)


	//   ....[0]....
.L_85:
        /*003c*/ 	.word	0xffffffff


	//   ....[1]....
        /*0040*/ 	.word	0xffffffff


	//   ....[2]....
        /*0044*/ 	.word	0xffffffff


	//   ....[3]....
        /*0048*/ 	.word	0xffffffff


	//   ....[4]....
        /*004c*/ 	.word	0xffffffff


	//----- nvinfo : EIATTR_COOP_GROUP_INSTR_OFFSETS
	.align		4
.L_86:
        /*0050*/ 	.byte	0x04, 0x28
        /*0052*/ 	.short	(.L_88 - .L_87)


	//   ....[0]....
.L_87:
        /*0054*/ 	.word	0x00000270


	//   ....[1]....
        /*0058*/ 	.word	0x00000290


	//   ....[2]....
        /*005c*/ 	.word	0x000002b0


	//   ....[3]....
        /*0060*/ 	.word	0x000002d0


	//   ....[4]....
        /*0064*/ 	.word	0x000002f0


	//----- nvinfo : EIATTR_VRC_CTA_INIT_COUNT
	.align		4
.L_88:
        /*0068*/ 	.byte	0x02, 0x4a
	.zero		1
	.zero		1


	//----- nvinfo : EIATTR_EXIT_INSTR_OFFSETS
	.align		4
        /*006c*/ 	.byte	0x04, 0x1c
        /*006e*/ 	.short	(.L_90 - .L_89)


	//   ....[0]....
.L_89:
        /*0070*/ 	.word	0x00000200


	//   ....[1]....
        /*0074*/ 	.word	0x00000300


	//   ....[2]....
        /*0078*/ 	.word	0x00000340


	//----- nvinfo : EIATTR_CBANK_PARAM_SIZE
	.align		4
.L_90:
        /*007c*/ 	.byte	0x03, 0x19
        /*007e*/ 	.short	0x000c


	//----- nvinfo : EIATTR_PARAM_CBANK
	.align		4
        /*0080*/ 	.byte	0x04, 0x0a
        /*0082*/ 	.short	(.L_92 - .L_91)
	.align		4
.L_91:
        /*0084*/ 	.word	index@(.nv.constant0._Z13reduceShuffleILj256EEvPKfi)
        /*0088*/ 	.short	0x0380
        /*008a*/ 	.short	0x000c


	//----- nvinfo : EIATTR_SW_WAR
	.align		4
.L_92:
        /*008c*/ 	.byte	0x04, 0x36
        /*008e*/ 	.short	(.L_94 - .L_93)
.L_93:
        /*0090*/ 	.word	0x00000008
.L_94:


//--------------------- .nv.info._Z12reduceSharedILj256EEvPKfi --------------------------
	.section	.nv.info._Z12reduceSharedILj256EEvPKfi,"",@"SHT_CUDA_INFO"
	.sectionflags	@""
	.align	4


	//----- nvinfo : EIATTR_CUDA_API_VERSION
	.align		4
        /*0000*/ 	.byte	0x04, 0x37
        /*0002*/ 	.short	(.L_96 - .L_95)
.L_95:
        /*0004*/ 	.word	0x00000082


	//----- nvinfo : EIATTR_KPARAM_INFO
	.align		4
.L_96:
        /*0008*/ 	.byte	0x04, 0x17
        /*000a*/ 	.short	(.L_98 - .L_97)
.L_97:
        /*000c*/ 	.word	0x00000000
        /*0010*/ 	.short	0x0001
        /*0012*/ 	.short	0x0008
        /*0014*/ 	.byte	0x00, 0xf0, 0x11, 0x00


	//----- nvinfo : EIATTR_KPARAM_INFO
	.align		4
.L_98:
        /*0018*/ 	.byte	0x04, 0x17
        /*001a*/ 	.short	(.L_100 - .L_99)
.L_99:
        /*001c*/ 	.word	0x00000000
        /*0020*/ 	.short	0x0000
        /*0022*/ 	.short	0x0000
        /*0024*/ 	.byte	0x00, 0xf5, 0x21, 0x00


	//----- nvinfo : EIATTR_SPARSE_MMA_MASK
	.align		4
.L_100:
        /*0028*/ 	.byte	0x03, 0x50
        /*002a*/ 	.short	0x0000


	//----- nvinfo : EIATTR_MAXREG_COUNT
	.align		4
        /*002c*/ 	.byte	0x03, 0x1b
        /*002e*/ 	.short	0x00ff


	//----- nvinfo : EIATTR_NUM_BARRIERS
	.align		4
        /*0030*/ 	.byte	0x02, 0x4c
        /*0032*/ 	.byte	0x01
	.zero		1


	//----- nvinfo : EIATTR_MERCURY_ISA_VERSION
	.align		4
        /*0034*/ 	.byte	0x03, 0x5f
        /*0036*/ 	.short	0x0101


	//----- nvinfo : EIATTR_VRC_CTA_INIT_COUNT
	.align		4
        /*0038*/ 	.byte	0x02, 0x4a
	.zero		1
	.zero		1


	//----- nvinfo : EIATTR_EXIT_INSTR_OFFSETS
	.align		4
        /*003c*/ 	.byte	0x04, 0x1c
        /*003e*/ 	.short	(.L_102 - .L_101)


	//   ....[0]....
.L_101:
        /*0040*/ 	.word	0x00000200


	//   ....[1]....
        /*0044*/ 	.word	0x00000270


	//----- nvinfo : EIATTR_CBANK_PARAM_SIZE
	.align		4
.L_102:
        /*0048*/ 	.byte	0x03, 0x19
        /*004a*/ 	.short	0x000c


	//----- nvinfo : EIATTR_PARAM_CBANK
	.align		4
        /*004c*/ 	.byte	0x04, 0x0a
        /*004e*/ 	.short	(.L_104 - .L_103)
	.align		4
.L_103:
        /*0050*/ 	.word	index@(.nv.constant0._Z12reduceSharedILj256EEvPKfi)
        /*0054*/ 	.short	0x0380
        /*0056*/ 	.short	0x000c


	//----- nvinfo : EIATTR_SW_WAR
	.align		4
.L_104:
        /*0058*/ 	.byte	0x04, 0x36
        /*005a*/ 	.short	(.L_106 - .L_105)
.L_105:
        /*005c*/ 	.word	0x00000008
.L_106:


//--------------------- .nv.info._Z18reduceAtomicSharedPKfi --------------------------
	.section	.nv.info._Z18reduceAtomicSharedPKfi,"",@"SHT_CUDA_INFO"
	.sectionflags	@""
	.align	4


	//----- nvinfo : EIATTR_CUDA_API_VERSION
	.align		4
        /*0000*/ 	.byte	0x04, 0x37
        /*0002*/ 	.short	(.L_108 - .L_107)
.L_107:
        /*0004*/ 	.word	0x00000082


	//----- nvinfo : EIATTR_KPARAM_INFO
	.align		4
.L_108:
        /*0008*/ 	.byte	0x04, 0x17
        /*000a*/ 	.short	(.L_110 - .L_109)
.L_109:
        /*000c*/ 	.word	0x00000000
        /*0010*/ 	.short	0x0001
        /*0012*/ 	.short	0x0008
        /*0014*/ 	.byte	0x00, 0xf0, 0x11, 0x00


	//----- nvinfo : EIATTR_KPARAM_INFO
	.align		4
.L_110:
        /*0018*/ 	.byte	0x04, 0x17
        /*001a*/ 	.short	(.L_112 - .L_111)
.L_111:
        /*001c*/ 	.word	0x00000000
        /*0020*/ 	.short	0x0000
        /*0022*/ 	.short	0x0000
        /*0024*/ 	.byte	0x00, 0xf5, 0x21, 0x00


	//----- nvinfo : EIATTR_SPARSE_MMA_MASK
	.align		4
.L_112:
        /*0028*/ 	.byte	0x03, 0x50
        /*002a*/ 	.short	0x0000


	//----- nvinfo : EIATTR_MAXREG_COUNT
	.align		4
        /*002c*/ 	.byte	0x03, 0x1b
        /*002e*/ 	.short	0x00ff


	//----- nvinfo : EIATTR_NUM_BARRIERS
	.align		4
        /*0030*/ 	.byte	0x02, 0x4c
        /*0032*/ 	.byte	0x01
	.zero		1


	//----- nvinfo : EIATTR_MERCURY_ISA_VERSION
	.align		4
        /*0034*/ 	.byte	0x03, 0x5f
        /*0036*/ 	.short	0x0101


	//----- nvinfo : EIATTR_VRC_CTA_INIT_COUNT
	.align		4
        /*0038*/ 	.byte	0x02, 0x4a
	.zero		1
	.zero		1


	//----- nvinfo : EIATTR_EXIT_INSTR_OFFSETS
	.align		4
        /*003c*/ 	.byte	0x04, 0x1c
        /*003e*/ 	.short	(.L_114 - .L_113)


	//   ....[0]....
.L_113:
        /*0040*/ 	.word	0x000001c0


	//   ....[1]....
        /*0044*/ 	.word	0x00000230


	//----- nvinfo : EIATTR_CRS_STACK_SIZE
	.align		4
.L_114:
        /*0048*/ 	.byte	0x04, 0x1e
        /*004a*/ 	.short	(.L_116 - .L_115)
.L_115:
        /*004c*/ 	.word	0x00000000


	//----- nvinfo : EIATTR_CBANK_PARAM_SIZE
	.align		4
.L_116:
        /*0050*/ 	.byte	0x03, 0x19
        /*0052*/ 	.short	0x000c


	//----- nvinfo : EIATTR_PARAM_CBANK
	.align		4
        /*0054*/ 	.byte	0x04, 0x0a
        /*0056*/ 	.short	(.L_118 - .L_117)
	.align		4
.L_117:
        /*0058*/ 	.word	index@(.nv.constant0._Z18reduceAtomicSharedPKfi)
        /*005c*/ 	.short	0x0380
        /*005e*/ 	.short	0x000c


	//----- nvinfo : EIATTR_SW_WAR
	.align		4
.L_118:
        /*0060*/ 	.byte	0x04, 0x36
        /*0062*/ 	.short	(.L_120 - .L_119)
.L_119:
        /*0064*/ 	.word	0x00000008
.L_120:


//--------------------- .nv.info._Z18reduceAtomicGlobalPKfi --------------------------
	.section	.nv.info._Z18reduceAtomicGlobalPKfi,"",@"SHT_CUDA_INFO"
	.sectionflags	@""
	.align	4


	//----- nvinfo : EIATTR_CUDA_API_VERSION
	.align		4
        /*0000*/ 	.byte	0x04, 0x37
        /*0002*/ 	.short	(.L_122 - .L_121)
.L_121:
        /*0004*/ 	.word	0x00000082


	//----- nvinfo : EIATTR_KPARAM_INFO
	.align		4
.L_122:
        /*0008*/ 	.byte	0x04, 0x17
        /*000a*/ 	.short	(.L_124 - .L_123)
.L_123:
        /*000c*/ 	.word	0x00000000
        /*0010*/ 	.short	0x0001
        /*0012*/ 	.short	0x0008
        /*0014*/ 	.byte	0x00, 0xf0, 0x11, 0x00


	//----- nvinfo : EIATTR_KPARAM_INFO
	.align		4
.L_124:
        /*0018*/ 	.byte	0x04, 0x17
        /*001a*/ 	.short	(.L_126 - .L_125)
.L_125:
        /*001c*/ 	.word	0x00000000
        /*0020*/ 	.short	0x0000
        /*0022*/ 	.short	0x0000
        /*0024*/ 	.byte	0x00, 0xf5, 0x21, 0x00


	//----- nvinfo : EIATTR_SPARSE_MMA_MASK
	.align		4
.L_126:
        /*0028*/ 	.byte	0x03, 0x50
        /*002a*/ 	.short	0x0000


	//----- nvinfo : EIATTR_MAXREG_COUNT
	.align		4
        /*002c*/ 	.byte	0x03, 0x1b
        /*002e*/ 	.short	0x00ff


	//----- nvinfo : EIATTR_MERCURY_ISA_VERSION
	.align		4
        /*0030*/ 	.byte	0x03, 0x5f
        /*0032*/ 	.short	0x0101


	//----- nvinfo : EIATTR_VRC_CTA_INIT_COUNT
	.align		4
        /*0034*/ 	.byte	0x02, 0x4a
	.zero		1
	.zero		1


	//----- nvinfo : EIATTR_EXIT_INSTR_OFFSETS
	.align		4
        /*0038*/ 	.byte	0x04, 0x1c
        /*003a*/ 	.short	(.L_128 - .L_127)


	//   ....[0]....
.L_127:
        /*003c*/ 	.word	0x00000070


	//   ....[1]....
        /*0040*/ 	.word	0x000000e0


	//----- nvinfo : EIATTR_CBANK_PARAM_SIZE
	.align		4
.L_128:
        /*0044*/ 	.byte	0x03, 0x19
        /*0046*/ 	.short	0x000c


	//----- nvinfo : EIATTR_PARAM_CBANK
	.align		4
        /*0048*/ 	.byte	0x04, 0x0a
        /*004a*/ 	.short	(.L_130 - .L_129)
	.align		4
.L_129:
        /*004c*/ 	.word	index@(.nv.constant0._Z18reduceAtomicGlobalPKfi)
        /*0050*/ 	.short	0x0380
        /*0052*/ 	.short	0x000c


	//----- nvinfo : EIATTR_SW_WAR
	.align		4
.L_130:
        /*0054*/ 	.byte	0x04, 0x36
        /*0056*/ 	.short	(.L_132 - .L_131)
.L_131:
        /*0058*/ 	.word	0x00000008
.L_132:


//--------------------- .nv.callgraph             --------------------------
	.section	.nv.callgraph,"",@"SHT_CUDA_CALLGRAPH"
	.align	4
	.sectionentsize	8
	.align		4
        /*0000*/ 	.word	0x00000000
	.align		4
        /*0004*/ 	.word	0xffffffff
	.align		4
        /*0008*/ 	.word	0x00000000
	.align		4
        /*000c*/ 	.word	0xfffffffe
	.align		4
        /*0010*/ 	.word	0x00000000
	.align		4
        /*0014*/ 	.word	0xfffffffd
	.align		4
        /*0018*/ 	.word	0x00000000
	.align		4
        /*001c*/ 	.word	0xfffffffc


//--------------------- .nv.constant4             --------------------------
	.section	.nv.constant4,"a",@progbits
	.align	8
	.align		8
.nv.constant4:
        /*0000*/ 	.dword	global_result
	.align		8
        /*0008*/ 	.dword	_ZN34_INTERNAL_7b01e330_4_k_cu_8967f4094cuda3std3__436_GLOBAL__N__7b01e330_4_k_cu_8967f4096ignoreE
	.align		8
        /*0010*/ 	.dword	_ZN34_INTERNAL_7b01e330_4_k_cu_8967f4094cuda3std3__45__cpo5beginE
	.align		8
        /*0018*/ 	.dword	_ZN34_INTERNAL_7b01e330_4_k_cu_8967f4094cuda3std3__45__cpo3endE
	.align		8
        /*0020*/ 	.dword	_ZN34_INTERNAL_7b01e330_4_k_cu_8967f4094cuda3std3__45__cpo6cbeginE
	.align		8
        /*0028*/ 	.dword	_ZN34_INTERNAL_7b01e330_4_k_cu_8967f4094cuda3std3__45__cpo4cendE
	.align		8
        /*0030*/ 	.dword	_ZN34_INTERNAL_7b01e330_4_k_cu_8967f4094cuda3std3__419piecewise_constructE
	.align		8
        /*0038*/ 	.dword	_ZN34_INTERNAL_7b01e330_4_k_cu_8967f4094cuda3std3__48in_placeE
	.align		8
        /*0040*/ 	.dword	_ZN34_INTERNAL_7b01e330_4_k_cu_8967f4094cuda3std6ranges3__45__cpo4swapE
	.align		8
        /*0048*/ 	.dword	_ZN34_INTERNAL_7b01e330_4_k_cu_8967f4094cuda3std6ranges3__45__cpo9iter_moveE
	.align		8
        /*0050*/ 	.dword	_ZN34_INTERNAL_7b01e330_4_k_cu_8967f4094cuda3std6ranges3__45__cpo7advanceE


//--------------------- .text._Z13reduceUsingCGILj256EEvPKfi --------------------------
	.section	.text._Z13reduceUsingCGILj256EEvPKfi,"ax",@progbits
	.align	128
        .global         _Z13reduceUsingCGILj256EEvPKfi
        .type           _Z13reduceUsingCGILj256EEvPKfi,@function
        .size           _Z13reduceUsingCGILj256EEvPKfi,(.L_x_17 - _Z13reduceUsingCGILj256EEvPKfi)
        .other          _Z13reduceUsingCGILj256EEvPKfi,@"STO_CUDA_ENTRY STV_DEFAULT"
_Z13reduceUsingCGILj256EEvPKfi:
.text._Z13reduceUsingCGILj256EEvPKfi:
[----:B------:R-:W-:Y:S01]  /*0000*/  LDC R1, c[0x0][0x37c] ;  /* 0x0000df00ff017b82 */ /* 0x000fe20000000800 */
[----:B------:R-:W0:Y:S01]  /*0010*/  S2R R5, SR_CTAID.X ;  /* 0x0000000000057919 */ /* 0x000e220000002500 */
[----:B------:R-:W0:Y:S01]  /*0020*/  LDCU UR8, c[0x0][0x360] ;  /* 0x00006c00ff0877ac */ /* 0x000e220008000800 */
[----:B------:R-:W-:Y:S01]  /*0030*/  HFMA2 R0, -RZ, RZ, 0, 0 ;  /* 0x00000000ff007431 */ /* 0x000fe200000001ff */
[----:B------:R-:W0:Y:S01]  /*0040*/  S2R R6, SR_TID.X ;  /* 0x0000000000067919 */ /* 0x000e220000002100 */
[----:B------:R-:W1:Y:S01]  /*0050*/  LDCU UR4, c[0x0][0x388] ;  /* 0x00007100ff0477ac */ /* 0x000e620008000800 */
[----:B------:R-:W2:Y:S01]  /*0060*/  LDCU.64 UR6, c[0x0][0x358] ;  /* 0x00006b00ff0677ac */ /* 0x000ea20008000a00 */
[----:B0-----:R-:W-:-:S05]  /*0070*/  IMAD R5, R5, UR8, R6 ;  /* 0x0000000805057c24 */ /* 0x001fca000f8e0206 */
[----:B-1----:R-:W-:-:S13]  /*0080*/  ISETP.GE.AND P0, PT, R5, UR4, PT ;  /* 0x0000000405007c0c */ /* 0x002fda000bf06270 */
[----:B------:R-:W0:Y:S02]  /*0090*/  @!P0 LDC.64 R2, c[0x0][0x380] ;  /* 0x0000e000ff028b82 */ /* 0x000e240000000a00 */
[----:B0-----:R-:W-:-:S05]  /*00a0*/  @!P0 IMAD.WIDE R2, R5, 0x4, R2 ;  /* 0x0000000405028825 */ /* 0x001fca00078e0202 */
[----:B--2---:R-:W2:Y:S01]  /*00b0*/  @!P0 LDG.E.CONSTANT R0, desc[UR6][R2.64] ;  /* 0x0000000602008981 */ /* 0x004ea2000c1e9900 */
[----:B------:R-:W0:Y:S01]  /*00c0*/  S2UR UR5, SR_CgaCtaId ;  /* 0x00000000000579c3 */ /* 0x000e220000008800 */
[----:B------:R-:W-:Y:S01]  /*00d0*/  UMOV UR4, 0x400 ;  /* 0x0000040000047882 */ /* 0x000fe20000000000 */
[----:B------:R-:W-:Y:S01]  /*00e0*/  UISETP.GE.U32.AND UP0, UPT, UR8, 0x42, UPT ;  /* 0x000000420800788c */ /* 0x000fe2000bf06070 */
[----:B------:R-:W1:Y:S01]  /*00f0*/  S2R R7, SR_TID.Y ;  /* 0x0000000000077919 */ /* 0x000e620000002200 */
[----:B------:R-:W3:Y:S01]  /*0100*/  S2R R8, SR_TID.Z ;  /* 0x0000000000087919 */ /* 0x000ee20000002300 */
[----:B0-----:R-:W-:-:S06]  /*0110*/  ULEA UR4, UR5, UR4, 0x18 ;  /* 0x0000000405047291 */ /* 0x001fcc000f8ec0ff */
[----:B------:R-:W-:-:S05]  /*0120*/  LEA R5, R6, UR4, 0x2 ;  /* 0x0000000406057c11 */ /* 0x000fca000f8e10ff */
[----:B--2---:R0:W-:Y:S01]  /*0130*/  STS [R5], R0 ;  /* 0x0000000005007388 */ /* 0x0041e20000000800 */
[----:B-1-3--:R-:W-:Y:S05]  /*0140*/  BRA.U !UP0, `(.L_x_0) ;  /* 0x0000000108307547 */ /* 0x00afea000b800000 */
[----:B0-----:R-:W-:-:S07]  /*0150*/  MOV R0, UR8 ;  /* 0x0000000800007c02 */ /* 0x001fce0008000f00 */
.L_x_1:
[----:B------:R-:W-:Y:S01]  /*0160*/  BAR.SYNC.DEFER_BLOCKING 0x0 ;  /* 0x0000000000007b1d */ /* 0x000fe20000010000 */
[----:B------:R-:W-:-:S04]  /*0170*/  SHF.R.U32.HI R9, RZ, 0x1, R0 ;  /* 0x00000001ff097819 */ /* 0x000fc80000011600 */
[----:B------:R-:W-:-:S13]  /*0180*/  ISETP.GE.U32.AND P0, PT, R6, R9, PT ;  /* 0x000000090600720c */ /* 0x000fda0003f06070 */
[----:B------:R-:W-:Y:S01]  /*0190*/  @!P0 LEA R2, R9, R5, 0x2 ;  /* 0x0000000509028211 */ /* 0x000fe200078e10ff */
[----:B------:R-:W-:Y:S05]  /*01a0*/  @!P0 LDS R3, [R5] ;  /* 0x0000000005038984 */ /* 0x000fea0000000800 */
[----:B------:R-:W0:Y:S02]  /*01b0*/  @!P0 LDS R2, [R2] ;  /* 0x0000000002028984 */ /* 0x000e240000000800 */
[----:B0-----:R-:W-:-:S05]  /*01c0*/  @!P0 FADD R4, R2, R3 ;  /* 0x0000000302048221 */ /* 0x001fca0000000000 */
[----:B------:R1:W-:Y:S01]  /*01d0*/  @!P0 STS [R5], R4 ;  /* 0x0000000405008388 */ /* 0x0003e20000000800 */
[----:B------:R-:W-:Y:S02]  /*01e0*/  ISETP.GT.U32.AND P0, PT, R0, 0x83, PT ;  /* 0x000000830000780c */ /* 0x000fe40003f04070 */
[----:B------:R-:W-:-:S11]  /*01f0*/  MOV R0, R9 ;  /* 0x0000000900007202 */ /* 0x000fd60000000f00 */
[----:B-1----:R-:W-:Y:S05]  /*0200*/  @P0 BRA `(.L_x_1) ;  /* 0xfffffffc00d40947 */ /* 0x002fea000383ffff */
.L_x_0:
[----:B------:R-:W0:Y:S02]  /*0210*/  LDCU UR4, c[0x0][0x364] ;  /* 0x00006c80ff0477ac */ /* 0x000e240008000800 */
[----:B0-----:R-:W-:-:S04]  /*0220*/  IMAD R0, R8, UR4, R7 ;  /* 0x0000000408007c24 */ /* 0x001fc8000f8e0207 */
[----:B------:R-:W-:-:S05]  /*0230*/  IMAD R0, R0, UR8, RZ ;  /* 0x0000000800007c24 */ /* 0x000fca000f8e02ff */
[----:B------:R-:W-:-:S04]  /*0240*/  IADD3 R2, PT, PT, R0, R6, RZ ;  /* 0x0000000600027210 */ /* 0x000fc80007ffe0ff */
[----:B------:R-:W-:-:S13]  /*0250*/  ISETP.GT.U32.AND P0, PT, R2, 0x1f, PT ;  /* 0x0000001f0200780c */ /* 0x000fda0003f04070 */
[----:B------:R-:W-:Y:S05]  /*0260*/  @P0 EXIT ;  /* 0x000000000000094d */ /* 0x000fea0003800000 */
[----:B------:R-:W-:Y:S02]  /*0270*/  LEA R0, R0, R5, 0x2 ;  /* 0x0000000500007211 */ /* 0x000fe400078e10ff */
[----:B------:R-:W-:-:S03]  /*0280*/  ISETP.NE.AND P0, PT, R2, RZ, PT ;  /* 0x000000ff0200720c */ /* 0x000fc60003f05270 */
[----:B------:R-:W-:Y:S04]  /*0290*/  LDS R3, [R0] ;  /* 0x0000000000037984 */ /* 0x000fe80000000800 */
[----:B------:R-:W0:Y:S02]  /*02a0*/  LDS R4, [R0+0x80] ;  /* 0x0000800000047984 */ /* 0x000e240000000800 */
[----:B0-----:R-:W-:-:S05]  /*02b0*/  FADD R3, R3, R4 ;  /* 0x0000000403037221 */ /* 0x001fca0000000000 */
[----:B------:R-:W0:Y:S02]  /*02c0*/  SHFL.BFLY PT, R4, R3, 0x10, 0x1f ;  /* 0x0e001f0003047f89 */ /* 0x000e2400000e0000 */
[----:B0-----:R-:W-:-:S05]  /*02d0*/  FADD R4, R3, R4 ;  /* 0x0000000403047221 */ /* 0x001fca0000000000 */
[----:B------:R-:W0:Y:S02]  /*02e0*/  SHFL.BFLY PT, R5, R4, 0x8, 0x1f ;  /* 0x0d001f0004057f89 */ /* 0x000e2400000e0000 */
[----:B0-----:R-:W-:-:S05]  /*02f0*/  FADD R5, R4, R5 ;  /* 0x0000000504057221 */ /* 0x001fca0000000000 */
[----:B------:R-:W0:Y:S02]  /*0300*/  SHFL.BFLY PT, R6, R5, 0x4, 0x1f ;  /* 0x0c801f0005067f89 */ /* 0x000e2400000e0000 */
[----:B0-----:R-:W-:-:S05]  /*0310*/  FADD R6, R5, R6 ;  /* 0x0000000605067221 */ /* 0x001fca0000000000 */
[----:B------:R-:W0:Y:S02]  /*0320*/  SHFL.BFLY PT, R7, R6, 0x2, 0x1f ;  /* 0x0c401f0006077f89 */ /* 0x000e2400000e0000 */
[----:B0-----:R-:W-:-:S05]  /*0330*/  FADD R7, R6, R7 ;  /* 0x0000000706077221 */ /* 0x001fca0000000000 */
[----:B------:R0:W1:Y:S01]  /*0340*/  SHFL.BFLY PT, R0, R7, 0x1, 0x1f ;  /* 0x0c201f0007007f89 */ /* 0x00006200000e0000 */
[----:B------:R-:W-:Y:S05]  /*0350*/  @P0 EXIT ;  /* 0x000000000000094d */ /* 0x000fea0003800000 */
[----:B------:R-:W2:Y:S01]  /*0360*/  LDC.64 R2, c[0x4][RZ] ;  /* 0x01000000ff027b82 */ /* 0x000ea20000000a00 */
[----:B01----:R-:W-:-:S05]  /*0370*/  FADD R7, R7, R0 ;  /* 0x0000000007077221 */ /* 0x003fca0000000000 */
[----:B--2---:R-:W-:Y:S01]  /*0380*/  REDG.E.ADD.F32.FTZ.RN.STRONG.GPU desc[UR6][R2.64], R7 ;  /* 0x00000007020079a6 */ /* 0x004fe2000c12f306 */
[----:B------:R-:W-:Y:S05]  /*0390*/  EXIT ;  /* 0x000000000000794d */ /* 0x000fea0003800000 */
.L_x_2:
[----:B------:R-:W-:-:S00]  /*03a0*/  BRA `(.L_x_2) ;  /* 0xfffffffc00fc7947 */ /* 0x000fc0000383ffff */
[----:B------:R-:W-:-:S00]  /*03b0*/  NOP ;  /* 0x0000000000007918 */ /* 0x000fc00000000000 */
        /* <DEDUP_REMOVED lines=12> */
.L_x_17:


//--------------------- .text._Z14reduceShuffle2ILj256EEvPKfi --------------------------
	.section	.text._Z14reduceShuffle2ILj256EEvPKfi,"ax",@progbits
	.align	128
        .global         _Z14reduceShuffle2ILj256EEvPKfi
        .type           _Z14reduceShuffle2ILj256EEvPKfi,@function
        .size           _Z14reduceShuffle2ILj256EEvPKfi,(.L_x_18 - _Z14reduceShuffle2ILj256EEvPKfi)
        .other          _Z14reduceShuffle2ILj256EEvPKfi,@"STO_CUDA_ENTRY STV_DEFAULT"
_Z14reduceShuffle2ILj256EEvPKfi:
.text._Z14reduceShuffle2ILj256EEvPKfi:
[----:B------:R-:W-:Y:S01]  /*0000*/  LDC R1, c[0x0][0x37c] ;  /* 0x0000df00ff017b82 */ /* 0x000fe20000000800 */
[----:B------:R-:W0:Y:S01]  /*0010*/  S2R R7, SR_CTAID.X ;  /* 0x0000000000077919 */ /* 0x000e220000002500 */
[----:B------:R-:W1:Y:S01]  /*0020*/  LDCU UR5, c[0x0][0x388] ;  /* 0x00007100ff0577ac */ /* 0x000e620008000800 */
[----:B------:R-:W-:Y:S01]  /*0030*/  HFMA2 R8, -RZ, RZ, 0, 0 ;  /* 0x00000000ff087431 */ /* 0x000fe200000001ff */
[----:B------:R-:W0:Y:S01]  /*0040*/  S2R R0, SR_TID.X ;  /* 0x0000000000007919 */ /* 0x000e220000002100 */
[----:B------:R-:W0:Y:S01]  /*0050*/  LDCU UR8, c[0x0][0x360] ;  /* 0x00006c00ff0877ac */ /* 0x000e220008000800 */
[----:B------:R-:W2:Y:S01]  /*0060*/  LDCU.64 UR6, c[0x0][0x358] ;  /* 0x00006b00ff0677ac */ /* 0x000ea20008000a00 */
[----:B-1----:R-:W-:-:S04]  /*0070*/  ULEA.HI UR4, UR5, UR5, URZ, 0x1 ;  /* 0x0000000505047291 */ /* 0x002fc8000f8f08ff */
[----:B------:R-:W-:Y:S01]  /*0080*/  USHF.R.S32.HI UR4, URZ, 0x1, UR4 ;  /* 0x00000001ff047899 */ /* 0x000fe20008011404 */
[----:B0-----:R-:W-:-:S05]  /*0090*/  IMAD R7, R7, UR8, R0 ;  /* 0x0000000807077c24 */ /* 0x001fca000f8e0200 */
[C---:B------:R-:W-:Y:S02]  /*00a0*/  IADD3 R9, PT, PT, R7.reuse, UR4, RZ ;  /* 0x0000000407097c10 */ /* 0x040fe4000fffe0ff */
[----:B------:R-:W-:Y:S02]  /*00b0*/  ISETP.GE.AND P0, PT, R7, UR4, PT ;  /* 0x0000000407007c0c */ /* 0x000fe4000bf06270 */
[----:B------:R-:W-:-:S11]  /*00c0*/  ISETP.GE.AND P1, PT, R9, UR5, PT ;  /* 0x0000000509007c0c */ /* 0x000fd6000bf26270 */
[----:B------:R-:W0:Y:S08]  /*00d0*/  @!P0 LDC.64 R2, c[0x0][0x380] ;  /* 0x0000e000ff028b82 */ /* 0x000e300000000a00 */
[----:B------:R-:W1:Y:S01]  /*00e0*/  @!P1 LDC.64 R4, c[0x0][0x380] ;  /* 0x0000e000ff049b82 */ /* 0x000e620000000a00 */
[----:B0-----:R-:W-:-:S04]  /*00f0*/  @!P0 IMAD.WIDE R2, R7, 0x4, R2 ;  /* 0x0000000407028825 */ /* 0x001fc800078e0202 */
[----:B------:R-:W-:Y:S02]  /*0100*/  IMAD.MOV.U32 R7, RZ, RZ, RZ ;  /* 0x000000ffff077224 */ /* 0x000fe400078e00ff */
[----:B-1----:R-:W-:-:S04]  /*0110*/  @!P1 IMAD.WIDE R4, R9, 0x4, R4 ;  /* 0x0000000409049825 */ /* 0x002fc800078e0204 */
[----:B--2---:R-:W2:Y:S04]  /*0120*/  @!P0 LDG.E.CONSTANT R7, desc[UR6][R2.64] ;  /* 0x0000000602078981 */ /* 0x004ea8000c1e9900 */
[----:B------:R-:W2:Y:S01]  /*0130*/  @!P1 LDG.E.CONSTANT R8, desc[UR6][R4.64] ;  /* 0x0000000604089981 */ /* 0x000ea2000c1e9900 */
[----:B------:R-:W0:Y:S01]  /*0140*/  S2UR UR5, SR_CgaCtaId ;  /* 0x00000000000579c3 */ /* 0x000e220000008800 */
[----:B------:R-:W-:Y:S01]  /*0150*/  UMOV UR4, 0x400 ;  /* 0x0000040000047882 */ /* 0x000fe20000000000 */
[----:B------:R-:W-:Y:S01]  /*0160*/  IMAD.U32 R6, RZ, RZ, UR8 ;  /* 0x00000008ff067e24 */ /* 0x000fe2000f8e00ff */
[----:B------:R-:W-:-:S04]  /*0170*/  ISETP.GT.U32.AND P0, PT, R0, 0x1f, PT ;  /* 0x0000001f0000780c */ /* 0x000fc80003f04070 */
[----:B------:R-:W-:Y:S01]  /*0180*/  ISETP.GE.U32.AND P1, PT, R6, 0x22, PT ;  /* 0x000000220600780c */ /* 0x000fe20003f26070 */
[----:B0-----:R-:W-:Y:S01]  /*0190*/  ULEA UR4, UR5, UR4, 0x18 ;  /* 0x0000000405047291 */ /* 0x001fe2000f8ec0ff */
[----:B--2---:R-:W-:-:S05]  /*01a0*/  FADD R8, R8, R7 ;  /* 0x0000000708087221 */ /* 0x004fca0000000000 */
[----:B------:R-:W-:-:S05]  /*01b0*/  LEA R7, R0, UR4, 0x2 ;  /* 0x0000000400077c11 */ /* 0x000fca000f8e10ff */
[----:B------:R0:W-:Y:S01]  /*01c0*/  STS [R7], R8 ;  /* 0x0000000807007388 */ /* 0x0001e20000000800 */
[----:B------:R-:W-:Y:S05]  /*01d0*/  @!P1 BRA `(.L_x_3) ;  /* 0x00000000002c9947 */ /* 0x000fea0003800000 */
.L_x_4:
[----:B------:R-:W-:Y:S01]  /*01e0*/  BAR.SYNC.DEFER_BLOCKING 0x0 ;  /* 0x0000000000007b1d */ /* 0x000fe20000010000 */
[----:B------:R-:W-:-:S04]  /*01f0*/  SHF.R.U32.HI R5, RZ, 0x1, R6 ;  /* 0x00000001ff057819 */ /* 0x000fc80000011606 */
[----:B------:R-:W-:-:S13]  /*0200*/  ISETP.GE.U32.AND P1, PT, R0, R5, PT ;  /* 0x000000050000720c */ /* 0x000fda0003f26070 */
[----:B------:R-:W-:Y:S01]  /*0210*/  @!P1 LEA R2, R5, R7, 0x2 ;  /* 0x0000000705029211 */ /* 0x000fe200078e10ff */
[----:B------:R-:W-:Y:S05]  /*0220*/  @!P1 LDS R3, [R7] ;  /* 0x0000000007039984 */ /* 0x000fea0000000800 */
[----:B------:R-:W1:Y:S02]  /*0230*/  @!P1 LDS R2, [R2] ;  /* 0x0000000002029984 */ /* 0x000e640000000800 */
[----:B-1----:R-:W-:-:S05]  /*0240*/  @!P1 FADD R4, R2, R3 ;  /* 0x0000000302049221 */ /* 0x002fca0000000000 */
[----:B------:R1:W-:Y:S01]  /*0250*/  @!P1 STS [R7], R4 ;  /* 0x0000000407009388 */ /* 0x0003e20000000800 */
[----:B------:R-:W-:Y:S01]  /*0260*/  ISETP.GT.U32.AND P1, PT, R6, 0x43, PT ;  /* 0x000000430600780c */ /* 0x000fe20003f24070 */
[----:B------:R-:W-:-:S12]  /*0270*/  IMAD.MOV.U32 R6, RZ, RZ, R5 ;  /* 0x000000ffff067224 */ /* 0x000fd800078e0005 */
[----:B-1----:R-:W-:Y:S05]  /*0280*/  @P1 BRA `(.L_x_4) ;  /* 0xfffffffc00d41947 */ /* 0x002fea000383ffff */
.L_x_3:
[----:B------:R-:W-:Y:S05]  /*0290*/  @P0 EXIT ;  /* 0x000000000000094d */ /* 0x000fea0003800000 */
[----:B0-----:R-:W0:Y:S01]  /*02a0*/  LDS R7, [R7] ;  /* 0x0000000007077984 */ /* 0x001e220000000800 */
[C---:B------:R-:W-:Y:S01]  /*02b0*/  IADD3 R2, PT, PT, R0.reuse, 0x10, RZ ;  /* 0x0000001000027810 */ /* 0x040fe20007ffe0ff */
[C---:B------:R-:W-:Y:S01]  /*02c0*/  VIADD R4, R0.reuse, 0x8 ;  /* 0x0000000800047836 */ /* 0x040fe20000000000 */
[C---:B------:R-:W-:Y:S02]  /*02d0*/  IADD3 R6, PT, PT, R0.reuse, 0x4, RZ ;  /* 0x0000000400067810 */ /* 0x040fe40007ffe0ff */
[C---:B------:R-:W-:Y:S02]  /*02e0*/  IADD3 R9, PT, PT, R0.reuse, 0x2, RZ ;  /* 0x0000000200097810 */ /* 0x040fe40007ffe0ff */
[----:B------:R-:W-:Y:S01]  /*02f0*/  ISETP.NE.AND P0, PT, R0, RZ, PT ;  /* 0x000000ff0000720c */ /* 0x000fe20003f05270 */
[----:B0-----:R-:W0:Y:S02]  /*0300*/  SHFL.IDX PT, R2, R7, R2, 0x1f ;  /* 0x00001f0207027589 */ /* 0x001e2400000e0000 */
[----:B0-----:R-:W-:-:S05]  /*0310*/  FADD R3, R2, R7 ;  /* 0x0000000702037221 */ /* 0x001fca0000000000 */
[----:B------:R-:W0:Y:S02]  /*0320*/  SHFL.IDX PT, R4, R3, R4, 0x1f ;  /* 0x00001f0403047589 */ /* 0x000e2400000e0000 */
[----:B0-----:R-:W-:-:S05]  /*0330*/  FADD R5, R3, R4 ;  /* 0x0000000403057221 */ /* 0x001fca0000000000 */
[----:B------:R-:W0:Y:S02]  /*0340*/  SHFL.IDX PT, R6, R5, R6, 0x1f ;  /* 0x00001f0605067589 */ /* 0x000e2400000e0000 */
[----:B0-----:R-:W-:-:S05]  /*0350*/  FADD R8, R5, R6 ;  /* 0x0000000605087221 */ /* 0x001fca0000000000 */
[----:B------:R-:W0:Y:S02]  /*0360*/  SHFL.IDX PT, R9, R8, R9, 0x1f ;  /* 0x00001f0908097589 */ /* 0x000e2400000e0000 */
[----:B0-----:R-:W-:-:S05]  /*0370*/  FADD R0, R8, R9 ;  /* 0x0000000908007221 */ /* 0x001fca0000000000 */
[----:B------:R0:W1:Y:S01]  /*0380*/  SHFL.IDX PT, R7, R0, 0x1, 0x1f ;  /* 0x00201f0000077f89 */ /* 0x00006200000e0000 */
[----:B------:R-:W-:Y:S05]  /*0390*/  @P0 EXIT ;  /* 0x000000000000094d */ /* 0x000fea0003800000 */
[----:B------:R-:W2:Y:S01]  /*03a0*/  LDC.64 R2, c[0x4][RZ] ;  /* 0x01000000ff027b82 */ /* 0x000ea20000000a00 */
[----:B-1----:R-:W-:-:S05]  /*03b0*/  FADD R7, R0, R7 ;  /* 0x0000000700077221 */ /* 0x002fca0000000000 */
[----:B--2---:R-:W-:Y:S01]  /*03c0*/  REDG.E.ADD.F32.FTZ.RN.STRONG.GPU desc[UR6][R2.64], R7 ;  /* 0x00000007020079a6 */ /* 0x004fe2000c12f306 */
[----:B------:R-:W-:Y:S05]  /*03d0*/  EXIT ;  /* 0x000000000000794d */ /* 0x000fea0003800000 */
.L_x_5:
        /* <DEDUP_REMOVED lines=10> */
.L_x_18:


//--------------------- .text._Z13reduceShuffleILj256EEvPKfi --------------------------
	.section	.text._Z13reduceShuffleILj256EEvPKfi,"ax",@progbits
	.align	128
        .global         _Z13reduceShuffleILj256EEvPKfi
        .type           _Z13reduceShuffleILj256EEvPKfi,@function
        .size           _Z13reduceShuffleILj256EEvPKfi,(.L_x_19 - _Z13reduceShuffleILj256EEvPKfi)
        .other          _Z13reduceShuffleILj256EEvPKfi,@"STO_CUDA_ENTRY STV_DEFAULT"
_Z13reduceShuffleILj256EEvPKfi:
.text._Z13reduceShuffleILj256EEvPKfi:
[----:B------:R-:W-:Y:S01]  /*0000*/  LDC R1, c[0x0][0x37c] ;  /* 0x0000df00ff017b82 */ /* 0x000fe20000000800 */
[----:B------:R-:W0:Y:S01]  /*0010*/  S2R R5, SR_CTAID.X ;  /* 0x0000000000057919 */ /* 0x000e220000002500 */
[----:B------:R-:W0:Y:S01]  /*0020*/  LDCU UR8, c[0x0][0x360] ;  /* 0x00006c00ff0877ac */ /* 0x000e220008000800 */
[----:B------:R-:W-:Y:S01]  /*0030*/  IMAD.MOV.U32 R4, RZ, RZ, RZ ;  /* 0x000000ffff047224 */ /* 0x000fe200078e00ff */
        /* <DEDUP_REMOVED lines=10> */
[----:B------:R-:W-:Y:S01]  /*00e0*/  IMAD.U32 R0, RZ, RZ, UR8 ;  /* 0x00000008ff007e24 */ /* 0x000fe2000f8e00ff */
[----:B------:R-:W-:-:S04]  /*00f0*/  ISETP.GT.U32.AND P0, PT, R8, 0x1f, PT ;  /* 0x0000001f0800780c */ /* 0x000fc80003f04070 */
[----:B------:R-:W-:Y:S01]  /*0100*/  ISETP.GE.U32.AND P1, PT, R0, 0x22, PT ;  /* 0x000000220000780c */ /* 0x000fe20003f26070 */
[----:B0-----:R-:W-:-:S06]  /*0110*/  ULEA UR4, UR5, UR4, 0x18 ;  /* 0x0000000405047291 */ /* 0x001fcc000f8ec0ff */
[----:B------:R-:W-:-:S05]  /*0120*/  LEA R5, R8, UR4, 0x2 ;  /* 0x0000000408057c11 */ /* 0x000fca000f8e10ff */
[----:B--2---:R0:W-:Y:S01]  /*0130*/  STS [R5], R4 ;  /* 0x0000000405007388 */ /* 0x0041e20000000800 */
[----:B------:R-:W-:Y:S05]  /*0140*/  @!P1 BRA `(.L_x_6) ;  /* 0x00000000002c9947 */ /* 0x000fea0003800000 */
.L_x_7:
        /* <DEDUP_REMOVED lines=8> */
[----:B------:R-:W-:Y:S01]  /*01d0*/  ISETP.GT.U32.AND P1, PT, R0, 0x43, PT ;  /* 0x000000430000780c */ /* 0x000fe20003f24070 */
[----:B------:R-:W-:-:S12]  /*01e0*/  IMAD.MOV.U32 R0, RZ, RZ, R6 ;  /* 0x000000ffff007224 */ /* 0x000fd800078e0006 */
[----:B-1----:R-:W-:Y:S05]  /*01f0*/  @P1 BRA `(.L_x_7) ;  /* 0xfffffffc00d41947 */ /* 0x002fea000383ffff */
.L_x_6:
        /* <DEDUP_REMOVED lines=21> */
.L_x_8:
        /* <DEDUP_REMOVED lines=11> */
.L_x_19:


//--------------------- .text._Z12reduceSharedILj256EEvPKfi --------------------------
	.section	.text._Z12reduceSharedILj256EEvPKfi,"ax",@progbits
	.align	128
        .global         _Z12reduceSharedILj256EEvPKfi
        .type           _Z12reduceSharedILj256EEvPKfi,@function
        .size           _Z12reduceSharedILj256EEvPKfi,(.L_x_20 - _Z12reduceSharedILj256EEvPKfi)
        .other          _Z12reduceSharedILj256EEvPKfi,@"STO_CUDA_ENTRY STV_DEFAULT"
_Z12reduceSharedILj256EEvPKfi:
.text._Z12reduceSharedILj256EEvPKfi:
        /* <DEDUP_REMOVED lines=15> */
[----:B------:R-:W-:-:S04]  /*00f0*/  ISETP.NE.AND P0, PT, R6, RZ, PT ;  /* 0x000000ff0600720c */ /* 0x000fc80003f05270 */
[----:B------:R-:W-:Y:S01]  /*0100*/  ISETP.GE.U32.AND P1, PT, R0, 0x2, PT ;  /* 0x000000020000780c */ /* 0x000fe20003f26070 */
[----:B0-----:R-:W-:-:S06]  /*0110*/  ULEA UR4, UR5, UR4, 0x18 ;  /* 0x0000000405047291 */ /* 0x001fcc000f8ec0ff */
[----:B------:R-:W-:-:S05]  /*0120*/  LEA R5, R6, UR4, 0x2 ;  /* 0x0000000406057c11 */ /* 0x000fca000f8e10ff */
[----:B--2---:R0:W-:Y:S01]  /*0130*/  STS [R5], R4 ;  /* 0x0000000405007388 */ /* 0x0041e20000000800 */
[----:B------:R-:W-:Y:S05]  /*0140*/  @!P1 BRA `(.L_x_9) ;  /* 0x00000000002c9947 */ /* 0x000fea0003800000 */
.L_x_10:
[----:B------:R-:W-:Y:S01]  /*0150*/  BAR.SYNC.DEFER_BLOCKING 0x0 ;  /* 0x0000000000007b1d */ /* 0x000fe20000010000 */
[----:B------:R-:W-:-:S04]  /*0160*/  SHF.R.U32.HI R7, RZ, 0x1, R0 ;  /* 0x00000001ff077819 */ /* 0x000fc80000011600 */
[----:B------:R-:W-:-:S13]  /*0170*/  ISETP.GE.U32.AND P1, PT, R6, R7, PT ;  /* 0x000000070600720c */ /* 0x000fda0003f26070 */
[----:B------:R-:W-:Y:S01]  /*0180*/  @!P1 IMAD R2, R7, 0x4, R5 ;  /* 0x0000000407029824 */ /* 0x000fe200078e0205 */
[----:B------:R-:W-:Y:S05]  /*0190*/  @!P1 LDS R3, [R5] ;  /* 0x0000000005039984 */ /* 0x000fea0000000800 */
[----:B------:R-:W0:Y:S02]  /*01a0*/  @!P1 LDS R2, [R2] ;  /* 0x0000000002029984 */ /* 0x000e240000000800 */
[----:B0-----:R-:W-:-:S05]  /*01b0*/  @!P1 FADD R4, R2, R3 ;  /* 0x0000000302049221 */ /* 0x001fca0000000000 */
[----:B------:R1:W-:Y:S01]  /*01c0*/  @!P1 STS [R5], R4 ;  /* 0x0000000405009388 */ /* 0x0003e20000000800 */
[----:B------:R-:W-:Y:S01]  /*01d0*/  ISETP.GT.U32.AND P1, PT, R0, 0x3, PT ;  /* 0x000000030000780c */ /* 0x000fe20003f24070 */
[----:B------:R-:W-:-:S12]  /*01e0*/  IMAD.MOV.U32 R0, RZ, RZ, R7 ;  /* 0x000000ffff007224 */ /* 0x000fd800078e0007 */
[----:B-1----:R-:W-:Y:S05]  /*01f0*/  @P1 BRA `(.L_x_10) ;  /* 0xfffffffc00d41947 */ /* 0x002fea000383ffff */
.L_x_9:
[----:B------:R-:W-:Y:S05]  /*0200*/  @P0 EXIT ;  /* 0x000000000000094d */ /* 0x000fea0003800000 */
[----:B------:R-:W1:Y:S01]  /*0210*/  S2UR UR5, SR_CgaCtaId ;  /* 0x00000000000579c3 */ /* 0x000e620000008800 */
[----:B------:R-:W-:-:S07]  /*0220*/  UMOV UR4, 0x400 ;  /* 0x0000040000047882 */ /* 0x000fce0000000000 */
[----:B------:R-:W2:Y:S01]  /*0230*/  LDC.64 R2, c[0x4][RZ] ;  /* 0x01000000ff027b82 */ /* 0x000ea20000000a00 */
[----:B-1----:R-:W-:-:S09]  /*0240*/  ULEA UR4, UR5, UR4, 0x18 ;  /* 0x0000000405047291 */ /* 0x002fd2000f8ec0ff */
[----:B0-----:R-:W2:Y:S04]  /*0250*/  LDS R5, [UR4] ;  /* 0x00000004ff057984 */ /* 0x001ea80008000800 */
[----:B--2---:R-:W-:Y:S01]  /*0260*/  REDG.E.ADD.F32.FTZ.RN.STRONG.GPU desc[UR6][R2.64], R5 ;  /* 0x00000005020079a6 */ /* 0x004fe2000c12f306 */
[----:B------:R-:W-:Y:S05]  /*0270*/  EXIT ;  /* 0x000000000000794d */ /* 0x000fea0003800000 */
.L_x_11:
        /* <DEDUP_REMOVED lines=16> */
.L_x_20:


//--------------------- .text._Z18reduceAtomicSharedPKfi --------------------------
	.section	.text._Z18reduceAtomicSharedPKfi,"ax",@progbits
	.align	128
        .global         _Z18reduceAtomicSharedPKfi
        .type           _Z18reduceAtomicSharedPKfi,@function
        .size           _Z18reduceAtomicSharedPKfi,(.L_x_21 - _Z18reduceAtomicSharedPKfi)
        .other          _Z18reduceAtomicSharedPKfi,@"STO_CUDA_ENTRY STV_DEFAULT"
_Z18reduceAtomicSharedPKfi:
.text._Z18reduceAtomicSharedPKfi:
[----:B------:R-:W-:Y:S01]  /*0000*/  LDC R1, c[0x0][0x37c] ;  /* 0x0000df00ff017b82 */ /* 0x000fe20000000800 */
[----:B------:R-:W0:Y:S01]  /*0010*/  S2R R0, SR_TID.X ;  /* 0x0000000000007919 */ /* 0x000e220000002100 */
[----:B------:R-:W1:Y:S01]  /*0020*/  LDCU UR4, c[0x0][0x360] ;  /* 0x00006c00ff0477ac */ /* 0x000e620008000800 */
[----:B------:R-:W-:Y:S01]  /*0030*/  BSSY.RECONVERGENT B0, `(.L_x_12) ;  /* 0x0000017000007945 */ /* 0x000fe20003800200 */
[----:B------:R-:W1:Y:S01]  /*0040*/  S2R R5, SR_CTAID.X ;  /* 0x0000000000057919 */ /* 0x000e620000002500 */
[----:B------:R-:W2:Y:S01]  /*0050*/  LDCU UR5, c[0x0][0x388] ;  /* 0x00007100ff0577ac */ /* 0x000ea20008000800 */
[----:B------:R-:W3:Y:S01]  /*0060*/  LDCU.64 UR6, c[0x0][0x358] ;  /* 0x00006b00ff0677ac */ /* 0x000ee20008000a00 */
[----:B0-----:R-:W-:Y:S01]  /*0070*/  ISETP.NE.AND P0, PT, R0, RZ, PT ;  /* 0x000000ff0000720c */ /* 0x001fe20003f05270 */
[----:B-1----:R-:W-:-:S05]  /*0080*/  IMAD R5, R5, UR4, R0 ;  /* 0x0000000405057c24 */ /* 0x002fca000f8e0200 */
[----:B--2---:R-:W-:-:S07]  /*0090*/  ISETP.GE.AND P1, PT, R5, UR5, PT ;  /* 0x0000000505007c0c */ /* 0x004fce000bf26270 */
[----:B------:R-:W0:Y:S01]  /*00a0*/  @!P0 S2R R3, SR_CgaCtaId ;  /* 0x0000000000038919 */ /* 0x000e220000008800 */
[----:B------:R-:W-:-:S04]  /*00b0*/  @!P0 MOV R0, 0x400 ;  /* 0x0000040000008802 */ /* 0x000fc80000000f00 */
[----:B0-----:R-:W-:-:S05]  /*00c0*/  @!P0 LEA R0, R3, R0, 0x18 ;  /* 0x0000000003008211 */ /* 0x001fca00078ec0ff */
[----:B------:R0:W-:Y:S01]  /*00d0*/  @!P0 STS [R0], RZ ;  /* 0x000000ff00008388 */ /* 0x0001e20000000800 */
[----:B------:R-:W-:Y:S06]  /*00e0*/  BAR.SYNC.DEFER_BLOCKING 0x0 ;  /* 0x0000000000007b1d */ /* 0x000fec0000010000 */
[----:B---3--:R-:W-:Y:S05]  /*00f0*/  @P1 BRA `(.L_x_13) ;  /* 0x0000000000281947 */ /* 0x008fea0003800000 */
[----:B------:R-:W1:Y:S02]  /*0100*/  LDC.64 R2, c[0x0][0x380] ;  /* 0x0000e000ff027b82 */ /* 0x000e640000000a00 */
[----:B-1----:R-:W-:-:S06]  /*0110*/  IMAD.WIDE R2, R5, 0x4, R2 ;  /* 0x0000000405027825 */ /* 0x002fcc00078e0202 */
[----:B------:R1:W5:Y:S01]  /*0120*/  LDG.E.CONSTANT R3, desc[UR6][R2.64] ;  /* 0x0000000602037981 */ /* 0x000362000c1e9900 */
[----:B0-----:R-:W-:Y:S01]  /*0130*/  MOV R0, 0x400 ;  /* 0x0000040000007802 */ /* 0x001fe20000000f00 */
[----:B------:R-:W0:Y:S03]  /*0140*/  S2R R5, SR_CgaCtaId ;  /* 0x0000000000057919 */ /* 0x000e260000008800 */
[----:B01----:R-:W-:-:S07]  /*0150*/  LEA R0, R5, R0, 0x18 ;  /* 0x0000000005007211 */ /* 0x003fce00078ec0ff */
.L_x_14:
[----:B------:R-:W0:Y:S02]  /*0160*/  LDS R4, [R0] ;  /* 0x0000000000047984 */ /* 0x000e240000000800 */
[----:B0----5:R-:W-:-:S05]  /*0170*/  FADD R5, R3, R4 ;  /* 0x0000000403057221 */ /* 0x021fca0000000000 */
[----:B------:R-:W0:Y:S02]  /*0180*/  ATOMS.CAST.SPIN P1, [R0], R4, R5 ;  /* 0x000000040000758d */ /* 0x000e240001820005 */
[----:B0-----:R-:W-:Y:S05]  /*0190*/  @!P1 BRA `(.L_x_14) ;  /* 0xfffffffc00f09947 */ /* 0x001fea000383ffff */
.L_x_13:
[----:B------:R-:W-:Y:S05]  /*01a0*/  BSYNC.RECONVERGENT B0 ;  /* 0x0000000000007941 */ /* 0x000fea0003800200 */
.L_x_12:
[----:B------:R-:W-:Y:S06]  /*01b0*/  BAR.SYNC.DEFER_BLOCKING 0x0 ;  /* 0x0000000000007b1d */ /* 0x000fec0000010000 */
[----:B------:R-:W-:Y:S05]  /*01c0*/  @P0 EXIT ;  /* 0x000000000000094d */ /* 0x000fea0003800000 */
[----:B------:R-:W1:Y:S01]  /*01d0*/  S2UR UR5, SR_CgaCtaId ;  /* 0x00000000000579c3 */ /* 0x000e620000008800 */
[----:B------:R-:W-:-:S07]  /*01e0*/  UMOV UR4, 0x400 ;  /* 0x0000040000047882 */ /* 0x000fce0000000000 */
[----:B------:R-:W2:Y:S01]  /*01f0*/  LDC.64 R2, c[0x4][RZ] ;  /* 0x01000000ff027b82 */ /* 0x000ea20000000a00 */
[----:B-1----:R-:W-:-:S09]  /*0200*/  ULEA UR4, UR5, UR4, 0x18 ;  /* 0x0000000405047291 */ /* 0x002fd2000f8ec0ff */
[----:B------:R-:W2:Y:S04]  /*0210*/  LDS R5, [UR4] ;  /* 0x00000004ff057984 */ /* 0x000ea80008000800 */
[----:B--2---:R-:W-:Y:S01]  /*0220*/  REDG.E.ADD.F32.FTZ.RN.STRONG.GPU desc[UR6][R2.64], R5 ;  /* 0x00000005020079a6 */ /* 0x004fe2000c12f306 */
[----:B------:R-:W-:Y:S05]  /*0230*/  EXIT ;  /* 0x000000000000794d */ /* 0x000fea0003800000 */
.L_x_15:
        /* <DEDUP_REMOVED lines=12> */
.L_x_21:


//--------------------- .text._Z18reduceAtomicGlobalPKfi --------------------------
	.section	.text._Z18reduceAtomicGlobalPKfi,"ax",@progbits
	.align	128
        .global         _Z18reduceAtomicGlobalPKfi
        .type           _Z18reduceAtomicGlobalPKfi,@function
        .size           _Z18reduceAtomicGlobalPKfi,(.L_x_22 - _Z18reduceAtomicGlobalPKfi)
        .other          _Z18reduceAtomicGlobalPKfi,@"STO_CUDA_ENTRY STV_DEFAULT"
_Z18reduceAtomicGlobalPKfi:
.text._Z18reduceAtomicGlobalPKfi:
[----:B------:R-:W-:Y:S01]  /*0000*/  LDC R1, c[0x0][0x37c] ;  /* 0x0000df00ff017b82 */ /* 0x000fe20000000800 */
[----:B------:R-:W0:Y:S01]  /*0010*/  S2R R5, SR_CTAID.X ;  /* 0x0000000000057919 */ /* 0x000e220000002500 */
[----:B------:R-:W0:Y:S01]  /*0020*/  LDCU UR4, c[0x0][0x360] ;  /* 0x00006c00ff0477ac */ /* 0x000e220008000800 */
[----:B------:R-:W0:Y:S01]  /*0030*/  S2R R0, SR_TID.X ;  /* 0x0000000000007919 */ /* 0x000e220000002100 */
[----:B------:R-:W1:Y:S01]  /*0040*/  LDCU UR5, c[0x0][0x388] ;  /* 0x00007100ff0577ac */ /* 0x000e620008000800 */
[----:B0-----:R-:W-:-:S05]  /*0050*/  IMAD R5, R5, UR4, R0 ;  /* 0x0000000405057c24 */ /* 0x001fca000f8e0200 */
[----:B-1----:R-:W-:-:S13]  /*0060*/  ISETP.GE.AND P0, PT, R5, UR5, PT ;  /* 0x0000000505007c0c */ /* 0x002fda000bf06270 */
[----:B------:R-:W-:Y:S05]  /*0070*/  @P0 EXIT ;  /* 0x000000000000094d */ /* 0x000fea0003800000 */
[----:B------:R-:W0:Y:S01]  /*0080*/  LDC.64 R2, c[0x0][0x380] ;  /* 0x0000e000ff027b82 */ /* 0x000e220000000a00 */
[----:B------:R-:W1:Y:S01]  /*0090*/  LDCU.64 UR4, c[0x0][0x358] ;  /* 0x00006b00ff0477ac */ /* 0x000e620008000a00 */
[----:B0-----:R-:W-:-:S06]  /*00a0*/  IMAD.WIDE R2, R5, 0x4, R2 ;  /* 0x0000000405027825 */ /* 0x001fcc00078e0202 */
[----:B-1----:R-:W2:Y:S01]  /*00b0*/  LDG.E.CONSTANT R3, desc[UR4][R2.64] ;  /* 0x0000000402037981 */ /* 0x002ea2000c1e9900 */
[----:B------:R-:W2:Y:S03]  /*00c0*/  LDC.64 R4, c[0x4][RZ] ;  /* 0x01000000ff047b82 */ /* 0x000ea60000000a00 */
[----:B--2---:R-:W-:Y:S01]  /*00d0*/  REDG.E.ADD.F32.FTZ.RN.STRONG.GPU desc[UR4][R4.64], R3 ;  /* 0x00000003040079a6 */ /* 0x004fe2000c12f304 */
[----:B------:R-:W-:Y:S05]  /*00e0*/  EXIT ;  /* 0x000000000000794d */ /* 0x000fea0003800000 */
.L_x_16:
        /* <DEDUP_REMOVED lines=9> */
.L_x_22:


//--------------------- .nv.shared._Z13reduceUsingCGILj256EEvPKfi --------------------------
	.section	.nv.shared._Z13reduceUsingCGILj256EEvPKfi,"aw",@nobits
	.sectionflags	@""
	.align	4
.nv.shared._Z13reduceUsingCGILj256EEvPKfi:
	.zero		2048


//--------------------- .nv.shared.reserved.0     --------------------------
	.section	.nv.shared.reserved.0,"aw",@nobits
	.weak		__nv_reservedSMEM_offset_0_alias
	.size		__nv_reservedSMEM_offset_0_alias, 0, 64
	.other		__nv_reservedSMEM_offset_0_alias,@"STO_CUDA_RESERVED_SHARED STV_DEFAULT"
__nv_reservedSMEM_offset_0_alias:
	.zero		0
	.zero		64


//--------------------- .nv.global                --------------------------
	.section	.nv.global,"aw",@nobits
	.align	4
.nv.global:
	.type		global_result,@object
	.size		global_result,(_ZN34_INTERNAL_7b01e330_4_k_cu_8967f4094cuda3std6ranges3__45__cpo7advanceE - global_result)
global_result:
	.zero		4
	.type		_ZN34_INTERNAL_7b01e330_4_k_cu_8967f4094cuda3std6ranges3__45__cpo7advanceE,@object
	.size		_ZN34_INTERNAL_7b01e330_4_k_cu_8967f4094cuda3std6ranges3__45__cpo7advanceE,(_ZN34_INTERNAL_7b01e330_4_k_cu_8967f4094cuda3std3__45__cpo5beginE - _ZN34_INTERNAL_7b01e330_4_k_cu_8967f4094cuda3std6ranges3__45__cpo7advanceE)
_ZN34_INTERNAL_7b01e330_4_k_cu_8967f4094cuda3std6ranges3__45__cpo7advanceE:
	.zero		1
	.type		_ZN34_INTERNAL_7b01e330_4_k_cu_8967f4094cuda3std3__45__cpo5beginE,@object
	.size		_ZN34_INTERNAL_7b01e330_4_k_cu_8967f4094cuda3std3__45__cpo5beginE,(_ZN34_INTERNAL_7b01e330_4_k_cu_8967f4094cuda3std3__419piecewise_constructE - _ZN34_INTERNAL_7b01e330_4_k_cu_8967f4094cuda3std3__45__cpo5beginE)
_ZN34_INTERNAL_7b01e330_4_k_cu_8967f4094cuda3std3__45__cpo5beginE:
	.zero		1
	.type		_ZN34_INTERNAL_7b01e330_4_k_cu_8967f4094cuda3std3__419piecewise_constructE,@object
	.size		_ZN34_INTERNAL_7b01e330_4_k_cu_8967f4094cuda3std3__419piecewise_constructE,(_ZN34_INTERNAL_7b01e330_4_k_cu_8967f4094cuda3std6ranges3__45__cpo4swapE - _ZN34_INTERNAL_7b01e330_4_k_cu_8967f4094cuda3std3__419piecewise_constructE)
_ZN34_INTERNAL_7b01e330_4_k_cu_8967f4094cuda3std3__419piecewise_constructE:
	.zero		1
	.type		_ZN34_INTERNAL_7b01e330_4_k_cu_8967f4094cuda3std6ranges3__45__cpo4swapE,@object
	.size		_ZN34_INTERNAL_7b01e330_4_k_cu_8967f4094cuda3std6ranges3__45__cpo4swapE,(_ZN34_INTERNAL_7b01e330_4_k_cu_8967f4094cuda3std3__45__cpo6cbeginE - _ZN34_INTERNAL_7b01e330_4_k_cu_8967f4094cuda3std6ranges3__45__cpo4swapE)
_ZN34_INTERNAL_7b01e330_4_k_cu_8967f4094cuda3std6ranges3__45__cpo4swapE:
	.zero		1
	.type		_ZN34_INTERNAL_7b01e330_4_k_cu_8967f4094cuda3std3__45__cpo6cbeginE,@object
	.size		_ZN34_INTERNAL_7b01e330_4_k_cu_8967f4094cuda3std3__45__cpo6cbeginE,(_ZN34_INTERNAL_7b01e330_4_k_cu_8967f4094cuda3std6ranges3__45__cpo9iter_moveE - _ZN34_INTERNAL_7b01e330_4_k_cu_8967f4094cuda3std3__45__cpo6cbeginE)
_ZN34_INTERNAL_7b01e330_4_k_cu_8967f4094cuda3std3__45__cpo6cbeginE:
	.zero		1
	.type		_ZN34_INTERNAL_7b01e330_4_k_cu_8967f4094cuda3std6ranges3__45__cpo9iter_moveE,@object
	.size		_ZN34_INTERNAL_7b01e330_4_k_cu_8967f4094cuda3std6ranges3__45__cpo9iter_moveE,(_ZN34_INTERNAL_7b01e330_4_k_cu_8967f4094cuda3std3__436_GLOBAL__N__7b01e330_4_k_cu_8967f4096ignoreE - _ZN34_INTERNAL_7b01e330_4_k_cu_8967f4094cuda3std6ranges3__45__cpo9iter_moveE)
_ZN34_INTERNAL_7b01e330_4_k_cu_8967f4094cuda3std6ranges3__45__cpo9iter_moveE:
	.zero		1
	.type		_ZN34_INTERNAL_7b01e330_4_k_cu_8967f4094cuda3std3__436_GLOBAL__N__7b01e330_4_k_cu_8967f4096ignoreE,@object
	.size		_ZN34_INTERNAL_7b01e330_4_k_cu_8967f4094cuda3std3__436_GLOBAL__N__7b01e330_4_k_cu_8967f4096ignoreE,(_ZN34_INTERNAL_7b01e330_4_k_cu_8967f4094cuda3std3__45__cpo4cendE - _ZN34_INTERNAL_7b01e330_4_k_cu_8967f4094cuda3std3__436_GLOBAL__N__7b01e330_4_k_cu_8967f4096ignoreE)
_ZN34_INTERNAL_7b01e330_4_k_cu_8967f4094cuda3std3__436_GLOBAL__N__7b01e330_4_k_cu_8967f4096ignoreE:
	.zero		1
	.type		_ZN34_INTERNAL_7b01e330_4_k_cu_8967f4094cuda3std3__45__cpo4cendE,@object
	.size		_ZN34_INTERNAL_7b01e330_4_k_cu_8967f4094cuda3std3__45__cpo4cendE,(_ZN34_INTERNAL_7b01e330_4_k_cu_8967f4094cuda3std3__45__cpo3endE - _ZN34_INTERNAL_7b01e330_4_k_cu_8967f4094cuda3std3__45__cpo4cendE)
_ZN34_INTERNAL_7b01e330_4_k_cu_8967f4094cuda3std3__45__cpo4cendE:
	.zero		1
	.type		_ZN34_INTERNAL_7b01e330_4_k_cu_8967f4094cuda3std3__45__cpo3endE,@object
	.size		_ZN34_INTERNAL_7b01e330_4_k_cu_8967f4094cuda3std3__45__cpo3endE,(_ZN34_INTERNAL_7b01e330_4_k_cu_8967f4094cuda3std3__48in_placeE - _ZN34_INTERNAL_7b01e330_4_k_cu_8967f4094cuda3std3__45__cpo3endE)
_ZN34_INTERNAL_7b01e330_4_k_cu_8967f4094cuda3std3__45__cpo3endE:
	.zero		1
	.type		_ZN34_INTERNAL_7b01e330_4_k_cu_8967f4094cuda3std3__48in_placeE,@object
	.size		_ZN34_INTERNAL_7b01e330_4_k_cu_8967f4094cuda3std3__48in_placeE,(.L_7 - _ZN34_INTERNAL_7b01e330_4_k_cu_8967f4094cuda3std3__48in_placeE)
_ZN34_INTERNAL_7b01e330_4_k_cu_8967f4094cuda3std3__48in_placeE:
	.zero		1
.L_7:


//--------------------- .nv.shared._Z14reduceShuffle2ILj256EEvPKfi --------------------------
	.section	.nv.shared._Z14reduceShuffle2ILj256EEvPKfi,"aw",@nobits
	.sectionflags	@""
	.align	4
.nv.shared._Z14reduceShuffle2ILj256EEvPKfi:
	.zero		2048


//--------------------- .nv.shared._Z13reduceShuffleILj256EEvPKfi --------------------------
	.section	.nv.shared._Z13reduceShuffleILj256EEvPKfi,"aw",@nobits
	.sectionflags	@""
	.align	4
.nv.shared._Z13reduceShuffleILj256EEvPKfi:
	.zero		2048


//--------------------- .nv.shared._Z12reduceSharedILj256EEvPKfi --------------------------
	.section	.nv.shared._Z12reduceSharedILj256EEvPKfi,"aw",@nobits
	.sectionflags	@""
	.align	4
.nv.shared._Z12reduceSharedILj256EEvPKfi:
	.zero		2048


//--------------------- .nv.shared._Z18reduceAtomicSharedPKfi --------------------------
	.section	.nv.shared._Z18reduceAtomicSharedPKfi,"aw",@nobits
	.sectionflags	@""
	.align	4
.nv.shared._Z18reduceAtomicSharedPKfi:
	.zero		1028


//--------------------- .nv.constant0._Z13reduceUsingCGILj256EEvPKfi --------------------------
	.section	.nv.constant0._Z13reduceUsingCGILj256EEvPKfi,"a",@progbits
	.sectionflags	@""
	.align	4
.nv.constant0._Z13reduceUsingCGILj256EEvPKfi:
	.zero		908


//--------------------- .nv.constant0._Z14reduceShuffle2ILj256EEvPKfi --------------------------
	.section	.nv.constant0._Z14reduceShuffle2ILj256EEvPKfi,"a",@progbits
	.sectionflags	@""
	.align	4
.nv.constant0._Z14reduceShuffle2ILj256EEvPKfi:
	.zero		908


//--------------------- .nv.constant0._Z13reduceShuffleILj256EEvPKfi --------------------------
	.section	.nv.constant0._Z13reduceShuffleILj256EEvPKfi,"a",@progbits
	.sectionflags	@""
	.align	4
.nv.constant0._Z13reduceShuffleILj256EEvPKfi:
	.zero		908


//--------------------- .nv.constant0._Z12reduceSharedILj256EEvPKfi --------------------------
	.section	.nv.constant0._Z12reduceSharedILj256EEvPKfi,"a",@progbits
	.sectionflags	@""
	.align	4
.nv.constant0._Z12reduceSharedILj256EEvPKfi:
	.zero		908


//--------------------- .nv.constant0._Z18reduceAtomicSharedPKfi --------------------------
	.section	.nv.constant0._Z18reduceAtomicSharedPKfi,"a",@progbits
	.sectionflags	@""
	.align	4
.nv.constant0._Z18reduceAtomicSharedPKfi:
	.zero		908


//--------------------- .nv.constant0._Z18reduceAtomicGlobalPKfi --------------------------
	.section	.nv.constant0._Z18reduceAtomicGlobalPKfi,"a",@progbits
	.sectionflags	@""
	.align	4
.nv.constant0._Z18reduceAtomicGlobalPKfi:
	.zero		908


//--------------------- SYMBOLS --------------------------

	.type		.nv.reservedSmem.offset0,@object
	.size		.nv.reservedSmem.offset0,0x4
	.type		.nv.reservedSmem.cap,@object
	.size		.nv.reservedSmem.cap,0x4
